//
// Generated by NVIDIA NVVM Compiler
//
// Compiler Build ID: CL-36424714
// Cuda compilation tools, release 13.0, V13.0.88
// Based on NVVM 20.0.0
//

.version 9.0
.target sm_100
.address_size 64

	// .globl	rms_norm_kernel_fp16

.visible .entry rms_norm_kernel_fp16(
	.param .u64 .ptr .align 1 rms_norm_kernel_fp16_param_0,
	.param .u64 .ptr .align 1 rms_norm_kernel_fp16_param_1,
	.param .u64 .ptr .align 1 rms_norm_kernel_fp16_param_2,
	.param .u32 rms_norm_kernel_fp16_param_3,
	.param .u32 rms_norm_kernel_fp16_param_4,
	.param .f32 rms_norm_kernel_fp16_param_5
)
{
	.reg .pred 	%p<21>;
	.reg .b16 	%rs<75>;
	.reg .b32 	%r<44>;
	.reg .b32 	%f<148>;
	.reg .b64 	%rd<62>;

	ld.param.u64 	%rd22, [rms_norm_kernel_fp16_param_0];
	ld.param.u64 	%rd21, [rms_norm_kernel_fp16_param_1];
	ld.param.u64 	%rd23, [rms_norm_kernel_fp16_param_2];
	ld.param.u32 	%r28, [rms_norm_kernel_fp16_param_3];
	ld.param.u32 	%r29, [rms_norm_kernel_fp16_param_4];
	ld.param.f32 	%f15, [rms_norm_kernel_fp16_param_5];
	cvta.to.global.u64 	%rd1, %rd22;
	cvta.to.global.u64 	%rd2, %rd23;
	mov.u32 	%r1, %ctaid.x;
	setp.ge.s32 	%p1, %r1, %r29;
	@%p1 bra 	$L__BB0_27;
	cvta.to.global.u64 	%rd3, %rd21;
	mul.lo.s32 	%r30, %r28, %r1;
	cvt.s64.s32 	%rd4, %r30;
	mov.u32 	%r31, %tid.x;
	setp.ne.s32 	%p2, %r31, 0;
	@%p2 bra 	$L__BB0_27;
	shl.b64 	%rd24, %rd4, 1;
	add.s64 	%rd5, %rd3, %rd24;
	setp.lt.s32 	%p3, %r28, 1;
	mov.f32 	%f147, 0f00000000;
	@%p3 bra 	$L__BB0_15;
	and.b32  	%r2, %r28, 15;
	setp.lt.u32 	%p4, %r28, 16;
	mov.f32 	%f147, 0f00000000;
	mov.b32 	%r37, 0;
	@%p4 bra 	$L__BB0_6;
	and.b32  	%r37, %r28, 2147483632;
	neg.s32 	%r35, %r37;
	add.s64 	%rd26, %rd24, %rd3;
	add.s64 	%rd57, %rd26, 16;
	mov.f32 	%f147, 0f00000000;
$L__BB0_5:
	.pragma "nounroll";
	ld.global.u16 	%rs1, [%rd57+-16];
	// begin inline asm
	{  cvt.f32.f16 %f20, %rs1;}

	// end inline asm
	fma.rn.f32 	%f36, %f20, %f20, %f147;
	ld.global.u16 	%rs2, [%rd57+-14];
	// begin inline asm
	{  cvt.f32.f16 %f21, %rs2;}

	// end inline asm
	fma.rn.f32 	%f37, %f21, %f21, %f36;
	ld.global.u16 	%rs3, [%rd57+-12];
	// begin inline asm
	{  cvt.f32.f16 %f22, %rs3;}

	// end inline asm
	fma.rn.f32 	%f38, %f22, %f22, %f37;
	ld.global.u16 	%rs4, [%rd57+-10];
	// begin inline asm
	{  cvt.f32.f16 %f23, %rs4;}

	// end inline asm
	fma.rn.f32 	%f39, %f23, %f23, %f38;
	ld.global.u16 	%rs5, [%rd57+-8];
	// begin inline asm
	{  cvt.f32.f16 %f24, %rs5;}

	// end inline asm
	fma.rn.f32 	%f40, %f24, %f24, %f39;
	ld.global.u16 	%rs6, [%rd57+-6];
	// begin inline asm
	{  cvt.f32.f16 %f25, %rs6;}

	// end inline asm
	fma.rn.f32 	%f41, %f25, %f25, %f40;
	ld.global.u16 	%rs7, [%rd57+-4];
	// begin inline asm
	{  cvt.f32.f16 %f26, %rs7;}

	// end inline asm
	fma.rn.f32 	%f42, %f26, %f26, %f41;
	ld.global.u16 	%rs8, [%rd57+-2];
	// begin inline asm
	{  cvt.f32.f16 %f27, %rs8;}

	// end inline asm
	fma.rn.f32 	%f43, %f27, %f27, %f42;
	ld.global.u16 	%rs9, [%rd57];
	// begin inline asm
	{  cvt.f32.f16 %f28, %rs9;}

	// end inline asm
	fma.rn.f32 	%f44, %f28, %f28, %f43;
	ld.global.u16 	%rs10, [%rd57+2];
	// begin inline asm
	{  cvt.f32.f16 %f29, %rs10;}

	// end inline asm
	fma.rn.f32 	%f45, %f29, %f29, %f44;
	ld.global.u16 	%rs11, [%rd57+4];
	// begin inline asm
	{  cvt.f32.f16 %f30, %rs11;}

	// end inline asm
	fma.rn.f32 	%f46, %f30, %f30, %f45;
	ld.global.u16 	%rs12, [%rd57+6];
	// begin inline asm
	{  cvt.f32.f16 %f31, %rs12;}

	// end inline asm
	fma.rn.f32 	%f47, %f31, %f31, %f46;
	ld.global.u16 	%rs13, [%rd57+8];
	// begin inline asm
	{  cvt.f32.f16 %f32, %rs13;}

	// end inline asm
	fma.rn.f32 	%f48, %f32, %f32, %f47;
	ld.global.u16 	%rs14, [%rd57+10];
	// begin inline asm
	{  cvt.f32.f16 %f33, %rs14;}

	// end inline asm
	fma.rn.f32 	%f49, %f33, %f33, %f48;
	ld.global.u16 	%rs15, [%rd57+12];
	// begin inline asm
	{  cvt.f32.f16 %f34, %rs15;}

	// end inline asm
	fma.rn.f32 	%f50, %f34, %f34, %f49;
	ld.global.u16 	%rs16, [%rd57+14];
	// begin inline asm
	{  cvt.f32.f16 %f35, %rs16;}

	// end inline asm
	fma.rn.f32 	%f147, %f35, %f35, %f50;
	add.s32 	%r35, %r35, 16;
	add.s64 	%rd57, %rd57, 32;
	setp.ne.s32 	%p5, %r35, 0;
	@%p5 bra 	$L__BB0_5;
$L__BB0_6:
	setp.eq.s32 	%p6, %r2, 0;
	@%p6 bra 	$L__BB0_15;
	and.b32  	%r8, %r28, 7;
	setp.lt.u32 	%p7, %r2, 8;
	@%p7 bra 	$L__BB0_9;
	mul.wide.u32 	%rd27, %r37, 2;
	add.s64 	%rd28, %rd5, %rd27;
	ld.global.u16 	%rs17, [%rd28];
	// begin inline asm
	{  cvt.f32.f16 %f52, %rs17;}

	// end inline asm
	fma.rn.f32 	%f60, %f52, %f52, %f147;
	ld.global.u16 	%rs18, [%rd28+2];
	// begin inline asm
	{  cvt.f32.f16 %f53, %rs18;}

	// end inline asm
	fma.rn.f32 	%f61, %f53, %f53, %f60;
	ld.global.u16 	%rs19, [%rd28+4];
	// begin inline asm
	{  cvt.f32.f16 %f54, %rs19;}

	// end inline asm
	fma.rn.f32 	%f62, %f54, %f54, %f61;
	ld.global.u16 	%rs20, [%rd28+6];
	// begin inline asm
	{  cvt.f32.f16 %f55, %rs20;}

	// end inline asm
	fma.rn.f32 	%f63, %f55, %f55, %f62;
	ld.global.u16 	%rs21, [%rd28+8];
	// begin inline asm
	{  cvt.f32.f16 %f56, %rs21;}

	// end inline asm
	fma.rn.f32 	%f64, %f56, %f56, %f63;
	ld.global.u16 	%rs22, [%rd28+10];
	// begin inline asm
	{  cvt.f32.f16 %f57, %rs22;}

	// end inline asm
	fma.rn.f32 	%f65, %f57, %f57, %f64;
	ld.global.u16 	%rs23, [%rd28+12];
	// begin inline asm
	{  cvt.f32.f16 %f58, %rs23;}

	// end inline asm
	fma.rn.f32 	%f66, %f58, %f58, %f65;
	ld.global.u16 	%rs24, [%rd28+14];
	// begin inline asm
	{  cvt.f32.f16 %f59, %rs24;}

	// end inline asm
	fma.rn.f32 	%f147, %f59, %f59, %f66;
	add.s32 	%r37, %r37, 8;
$L__BB0_9:
	setp.eq.s32 	%p8, %r8, 0;
	@%p8 bra 	$L__BB0_15;
	and.b32  	%r11, %r28, 3;
	setp.lt.u32 	%p9, %r8, 4;
	@%p9 bra 	$L__BB0_12;
	mul.wide.u32 	%rd29, %r37, 2;
	add.s64 	%rd30, %rd5, %rd29;
	ld.global.u16 	%rs25, [%rd30];
	// begin inline asm
	{  cvt.f32.f16 %f68, %rs25;}

	// end inline asm
	fma.rn.f32 	%f72, %f68, %f68, %f147;
	ld.global.u16 	%rs26, [%rd30+2];
	// begin inline asm
	{  cvt.f32.f16 %f69, %rs26;}

	// end inline asm
	fma.rn.f32 	%f73, %f69, %f69, %f72;
	ld.global.u16 	%rs27, [%rd30+4];
	// begin inline asm
	{  cvt.f32.f16 %f70, %rs27;}

	// end inline asm
	fma.rn.f32 	%f74, %f70, %f70, %f73;
	ld.global.u16 	%rs28, [%rd30+6];
	// begin inline asm
	{  cvt.f32.f16 %f71, %rs28;}

	// end inline asm
	fma.rn.f32 	%f147, %f71, %f71, %f74;
	add.s32 	%r37, %r37, 4;
$L__BB0_12:
	setp.eq.s32 	%p10, %r11, 0;
	@%p10 bra 	$L__BB0_15;
	mul.wide.u32 	%rd32, %r37, 2;
	add.s64 	%rd33, %rd24, %rd32;
	add.s64 	%rd58, %rd3, %rd33;
	neg.s32 	%r39, %r11;
$L__BB0_14:
	.pragma "nounroll";
	ld.global.u16 	%rs29, [%rd58];
	// begin inline asm
	{  cvt.f32.f16 %f75, %rs29;}

	// end inline asm
	fma.rn.f32 	%f147, %f75, %f75, %f147;
	add.s64 	%rd58, %rd58, 2;
	add.s32 	%r39, %r39, 1;
	setp.ne.s32 	%p11, %r39, 0;
	@%p11 bra 	$L__BB0_14;
$L__BB0_15:
	setp.lt.s32 	%p12, %r28, 1;
	cvt.rn.f32.s32 	%f76, %r28;
	div.rn.f32 	%f77, %f147, %f76;
	add.f32 	%f78, %f15, %f77;
	rsqrt.approx.f32 	%f14, %f78;
	@%p12 bra 	$L__BB0_27;
	and.b32  	%r17, %r28, 7;
	setp.lt.u32 	%p13, %r28, 8;
	mov.b32 	%r42, 0;
	@%p13 bra 	$L__BB0_19;
	and.b32  	%r42, %r28, 2147483640;
	neg.s32 	%r40, %r42;
	add.s64 	%rd35, %rd24, 8;
	add.s64 	%rd61, %rd3, %rd35;
	add.s64 	%rd60, %rd2, 8;
	add.s64 	%rd59, %rd1, %rd35;
$L__BB0_18:
	.pragma "nounroll";
	ld.global.u16 	%rs30, [%rd61+-8];
	// begin inline asm
	{  cvt.f32.f16 %f79, %rs30;}

	// end inline asm
	ld.global.u16 	%rs31, [%rd60+-8];
	// begin inline asm
	{  cvt.f32.f16 %f80, %rs31;}

	// end inline asm
	mul.f32 	%f103, %f14, %f79;
	mul.f32 	%f81, %f103, %f80;
	// begin inline asm
	{  cvt.rn.f16.f32 %rs32, %f81;}

	// end inline asm
	st.global.u16 	[%rd59+-8], %rs32;
	ld.global.u16 	%rs33, [%rd61+-6];
	// begin inline asm
	{  cvt.f32.f16 %f82, %rs33;}

	// end inline asm
	ld.global.u16 	%rs34, [%rd60+-6];
	// begin inline asm
	{  cvt.f32.f16 %f83, %rs34;}

	// end inline asm
	mul.f32 	%f104, %f14, %f82;
	mul.f32 	%f84, %f104, %f83;
	// begin inline asm
	{  cvt.rn.f16.f32 %rs35, %f84;}

	// end inline asm
	st.global.u16 	[%rd59+-6], %rs35;
	ld.global.u16 	%rs36, [%rd61+-4];
	// begin inline asm
	{  cvt.f32.f16 %f85, %rs36;}

	// end inline asm
	ld.global.u16 	%rs37, [%rd60+-4];
	// begin inline asm
	{  cvt.f32.f16 %f86, %rs37;}

	// end inline asm
	mul.f32 	%f105, %f14, %f85;
	mul.f32 	%f87, %f105, %f86;
	// begin inline asm
	{  cvt.rn.f16.f32 %rs38, %f87;}

	// end inline asm
	st.global.u16 	[%rd59+-4], %rs38;
	ld.global.u16 	%rs39, [%rd61+-2];
	// begin inline asm
	{  cvt.f32.f16 %f88, %rs39;}

	// end inline asm
	ld.global.u16 	%rs40, [%rd60+-2];
	// begin inline asm
	{  cvt.f32.f16 %f89, %rs40;}

	// end inline asm
	mul.f32 	%f106, %f14, %f88;
	mul.f32 	%f90, %f106, %f89;
	// begin inline asm
	{  cvt.rn.f16.f32 %rs41, %f90;}

	// end inline asm
	st.global.u16 	[%rd59+-2], %rs41;
	ld.global.u16 	%rs42, [%rd61];
	// begin inline asm
	{  cvt.f32.f16 %f91, %rs42;}

	// end inline asm
	ld.global.u16 	%rs43, [%rd60];
	// begin inline asm
	{  cvt.f32.f16 %f92, %rs43;}

	// end inline asm
	mul.f32 	%f107, %f14, %f91;
	mul.f32 	%f93, %f107, %f92;
	// begin inline asm
	{  cvt.rn.f16.f32 %rs44, %f93;}

	// end inline asm
	st.global.u16 	[%rd59], %rs44;
	ld.global.u16 	%rs45, [%rd61+2];
	// begin inline asm
	{  cvt.f32.f16 %f94, %rs45;}

	// end inline asm
	ld.global.u16 	%rs46, [%rd60+2];
	// begin inline asm
	{  cvt.f32.f16 %f95, %rs46;}

	// end inline asm
	mul.f32 	%f108, %f14, %f94;
	mul.f32 	%f96, %f108, %f95;
	// begin inline asm
	{  cvt.rn.f16.f32 %rs47, %f96;}

	// end inline asm
	st.global.u16 	[%rd59+2], %rs47;
	ld.global.u16 	%rs48, [%rd61+4];
	// begin inline asm
	{  cvt.f32.f16 %f97, %rs48;}

	// end inline asm
	ld.global.u16 	%rs49, [%rd60+4];
	// begin inline asm
	{  cvt.f32.f16 %f98, %rs49;}

	// end inline asm
	mul.f32 	%f109, %f14, %f97;
	mul.f32 	%f99, %f109, %f98;
	// begin inline asm
	{  cvt.rn.f16.f32 %rs50, %f99;}

	// end inline asm
	st.global.u16 	[%rd59+4], %rs50;
	ld.global.u16 	%rs51, [%rd61+6];
	// begin inline asm
	{  cvt.f32.f16 %f100, %rs51;}

	// end inline asm
	ld.global.u16 	%rs52, [%rd60+6];
	// begin inline asm
	{  cvt.f32.f16 %f101, %rs52;}

	// end inline asm
	mul.f32 	%f110, %f14, %f100;
	mul.f32 	%f102, %f110, %f101;
	// begin inline asm
	{  cvt.rn.f16.f32 %rs53, %f102;}

	// end inline asm
	st.global.u16 	[%rd59+6], %rs53;
	add.s32 	%r40, %r40, 8;
	add.s64 	%rd61, %rd61, 16;
	add.s64 	%rd60, %rd60, 16;
	add.s64 	%rd59, %rd59, 16;
	setp.ne.s32 	%p14, %r40, 0;
	@%p14 bra 	$L__BB0_18;
$L__BB0_19:
	setp.eq.s32 	%p15, %r17, 0;
	@%p15 bra 	$L__BB0_27;
	and.b32  	%r23, %r28, 3;
	setp.lt.u32 	%p16, %r17, 4;
	@%p16 bra 	$L__BB0_22;
	cvt.u64.u32 	%rd36, %r42;
	mul.wide.u32 	%rd37, %r42, 2;
	add.s64 	%rd38, %rd5, %rd37;
	ld.global.u16 	%rs54, [%rd38];
	// begin inline asm
	{  cvt.f32.f16 %f111, %rs54;}

	// end inline asm
	add.s64 	%rd39, %rd2, %rd37;
	ld.global.u16 	%rs55, [%rd39];
	// begin inline asm
	{  cvt.f32.f16 %f112, %rs55;}

	// end inline asm
	mul.f32 	%f123, %f14, %f111;
	mul.f32 	%f113, %f123, %f112;
	// begin inline asm
	{  cvt.rn.f16.f32 %rs56, %f113;}

	// end inline asm
	add.s64 	%rd40, %rd36, %rd4;
	shl.b64 	%rd41, %rd40, 1;
	add.s64 	%rd42, %rd1, %rd41;
	st.global.u16 	[%rd42], %rs56;
	ld.global.u16 	%rs57, [%rd38+2];
	// begin inline asm
	{  cvt.f32.f16 %f114, %rs57;}

	// end inline asm
	ld.global.u16 	%rs58, [%rd39+2];
	// begin inline asm
	{  cvt.f32.f16 %f115, %rs58;}

	// end inline asm
	mul.f32 	%f124, %f14, %f114;
	mul.f32 	%f116, %f124, %f115;
	// begin inline asm
	{  cvt.rn.f16.f32 %rs59, %f116;}

	// end inline asm
	st.global.u16 	[%rd42+2], %rs59;
	ld.global.u16 	%rs60, [%rd38+4];
	// begin inline asm
	{  cvt.f32.f16 %f117, %rs60;}

	// end inline asm
	ld.global.u16 	%rs61, [%rd39+4];
	// begin inline asm
	{  cvt.f32.f16 %f118, %rs61;}

	// end inline asm
	mul.f32 	%f125, %f14, %f117;
	mul.f32 	%f119, %f125, %f118;
	// begin inline asm
	{  cvt.rn.f16.f32 %rs62, %f119;}

	// end inline asm
	st.global.u16 	[%rd42+4], %rs62;
	ld.global.u16 	%rs63, [%rd38+6];
	// begin inline asm
	{  cvt.f32.f16 %f120, %rs63;}

	// end inline asm
	ld.global.u16 	%rs64, [%rd39+6];
	// begin inline asm
	{  cvt.f32.f16 %f121, %rs64;}

	// end inline asm
	mul.f32 	%f126, %f14, %f120;
	mul.f32 	%f122, %f126, %f121;
	// begin inline asm
	{  cvt.rn.f16.f32 %rs65, %f122;}

	// end inline asm
	st.global.u16 	[%rd42+6], %rs65;
	add.s32 	%r42, %r42, 4;
$L__BB0_22:
	setp.eq.s32 	%p17, %r23, 0;
	@%p17 bra 	$L__BB0_27;
	setp.eq.s32 	%p18, %r23, 1;
	@%p18 bra 	$L__BB0_25;
	cvt.u64.u32 	%rd43, %r42;
	mul.wide.u32 	%rd44, %r42, 2;
	add.s64 	%rd45, %rd5, %rd44;
	ld.global.u16 	%rs66, [%rd45];
	// begin inline asm
	{  cvt.f32.f16 %f127, %rs66;}

	// end inline asm
	add.s64 	%rd46, %rd2, %rd44;
	ld.global.u16 	%rs67, [%rd46];
	// begin inline asm
	{  cvt.f32.f16 %f128, %rs67;}

	// end inline asm
	mul.f32 	%f133, %f14, %f127;
	mul.f32 	%f129, %f133, %f128;
	// begin inline asm
	{  cvt.rn.f16.f32 %rs68, %f129;}

	// end inline asm
	add.s64 	%rd47, %rd43, %rd4;
	shl.b64 	%rd48, %rd47, 1;
	add.s64 	%rd49, %rd1, %rd48;
	st.global.u16 	[%rd49], %rs68;
	ld.global.u16 	%rs69, [%rd45+2];
	// begin inline asm
	{  cvt.f32.f16 %f130, %rs69;}

	// end inline asm
	ld.global.u16 	%rs70, [%rd46+2];
	// begin inline asm
	{  cvt.f32.f16 %f131, %rs70;}

	// end inline asm
	mul.f32 	%f134, %f14, %f130;
	mul.f32 	%f132, %f134, %f131;
	// begin inline asm
	{  cvt.rn.f16.f32 %rs71, %f132;}

	// end inline asm
	st.global.u16 	[%rd49+2], %rs71;
	add.s32 	%r42, %r42, 2;
$L__BB0_25:
	and.b32  	%r34, %r28, 1;
	setp.eq.b32 	%p19, %r34, 1;
	not.pred 	%p20, %p19;
	@%p20 bra 	$L__BB0_27;
	cvt.u64.u32 	%rd50, %r42;
	mul.wide.u32 	%rd51, %r42, 2;
	add.s64 	%rd52, %rd5, %rd51;
	ld.global.u16 	%rs72, [%rd52];
	// begin inline asm
	{  cvt.f32.f16 %f135, %rs72;}

	// end inline asm
	add.s64 	%rd53, %rd2, %rd51;
	ld.global.u16 	%rs73, [%rd53];
	// begin inline asm
	{  cvt.f32.f16 %f136, %rs73;}

	// end inline asm
	mul.f32 	%f138, %f14, %f135;
	mul.f32 	%f137, %f138, %f136;
	// begin inline asm
	{  cvt.rn.f16.f32 %rs74, %f137;}

	// end inline asm
	add.s64 	%rd54, %rd50, %rd4;
	shl.b64 	%rd55, %rd54, 1;
	add.s64 	%rd56, %rd1, %rd55;
	st.global.u16 	[%rd56], %rs74;
$L__BB0_27:
	ret;

}


// ===== COMPILED SASS (sm_100) =====

	.target	sm_100

	.elftype	@"ET_EXEC"


//--------------------- .note.nv.tkinfo           --------------------------
	.section	.note.nv.tkinfo,"",@"SHT_NOTE"
	.sectionflags	@"SHF_NOTE_NV_TKINFO"
	.tkinfo
        /*0018*/ 	.word	0x00000002
        /*0030*/ 	.string	""
        /*0030*/ 	.string	"ptxas"
        /*0030*/ 	.string	"Cuda compilation tools, release 13.0, V13.0.88"
        /*0030*/ 	.string	"Build cuda_13.0.r13.0/compiler.36424714_0"
        /*0030*/ 	.string	"-arch sm_100 -m 64 "



//--------------------- .note.nv.cuinfo           --------------------------
	.section	.note.nv.cuinfo,"",@"SHT_NOTE"
	.sectionflags	@"SHF_NOTE_NV_CUINFO"
        /*0018*/ 	.short	0x0002
        /*001a*/ 	.short	0x0064
        /*001c*/ 	.short	0x0082
	.zero		2


//--------------------- .nv.info                  --------------------------
	.section	.nv.info,"",@"SHT_CUDA_INFO"
	.align	4


	//----- nvinfo : EIATTR_REGCOUNT
	.align		4
        /*0000*/ 	.byte	0x04, 0x2f
        /*0002*/ 	.short	(.L_1 - .L_0)
	.align		4
.L_0:
        /*0004*/ 	.word	index@(rms_norm_kernel_fp16)
        /*0008*/ 	.word	0x00000020


	//----- nvinfo : EIATTR_FRAME_SIZE
	.align		4
.L_1:
        /*000c*/ 	.byte	0x04, 0x11
        /*000e*/ 	.short	(.L_3 - .L_2)
	.align		4
.L_2:
        /*0010*/ 	.word	index@($__internal_0_$__cuda_sm3x_div_rn_noftz_f32_slowpath)
        /*0014*/ 	.word	0x00000000


	//----- nvinfo : EIATTR_FRAME_SIZE
	.align		4
.L_3:
        /*0018*/ 	.byte	0x04, 0x11
        /*001a*/ 	.short	(.L_5 - .L_4)
	.align		4
.L_4:
        /*001c*/ 	.word	index@(rms_norm_kernel_fp16)
        /*0020*/ 	.word	0x00000000


	//----- nvinfo : EIATTR_MIN_STACK_SIZE
	.align		4
.L_5:
        /*0024*/ 	.byte	0x04, 0x12
        /*0026*/ 	.short	(.L_7 - .L_6)
	.align		4
.L_6:
        /*0028*/ 	.word	index@(rms_norm_kernel_fp16)
        /*002c*/ 	.word	0x00000000
.L_7:


//--------------------- .nv.compat                --------------------------
	.section	.nv.compat,"",@"SHT_CUDA_COMPAT_INFO"
	.align	4
        /*0000*/ 	.byte	0x02, 0x09, 0x00, 0x00, 0x02, 0x02, 0x01, 0x00, 0x02, 0x05, 0x05, 0x00, 0x03, 0x07, 0x01, 0x01
        /*0010*/ 	.byte	0x02, 0x03, 0x00, 0x00, 0x02, 0x06, 0x01, 0x00, 0x04, 0x0b, 0x08, 0x00, 0x01, 0x00, 0x00, 0x00
        /*0020*/ 	.byte	0x00, 0x00, 0x00, 0x00


//--------------------- .nv.info.rms_norm_kernel_fp16 --------------------------
	.section	.nv.info.rms_norm_kernel_fp16,"",@"SHT_CUDA_INFO"
	.sectionflags	@""
	.align	4


	//----- nvinfo : EIATTR_CUDA_API_VERSION
	.align		4
        /*0000*/ 	.byte	0x04, 0x37
        /*0002*/ 	.short	(.L_9 - .L_8)
.L_8:
        /*0004*/ 	.word	0x00000082


	//----- nvinfo : EIATTR_KPARAM_INFO
	.align		4
.L_9:
        /*0008*/ 	.byte	0x04, 0x17
        /*000a*/ 	.short	(.L_11 - .L_10)
.L_10:
        /*000c*/ 	.word	0x00000000
        /*0010*/ 	.short	0x0005
        /*0012*/ 	.short	0x0020
        /*0014*/ 	.byte	0x00, 0xf0, 0x11, 0x00


	//----- nvinfo : EIATTR_KPARAM_INFO
	.align		4
.L_11:
        /*0018*/ 	.byte	0x04, 0x17
        /*001a*/ 	.short	(.L_13 - .L_12)
.L_12:
        /*001c*/ 	.word	0x00000000
        /*0020*/ 	.short	0x0004
        /*0022*/ 	.short	0x001c
        /*0024*/ 	.byte	0x00, 0xf0, 0x11, 0x00


	//----- nvinfo : EIATTR_KPARAM_INFO
	.align		4
.L_13:
        /*0028*/ 	.byte	0x04, 0x17
        /*002a*/ 	.short	(.L_15 - .L_14)
.L_14:
        /*002c*/ 	.word	0x00000000
        /*0030*/ 	.short	0x0003
        /*0032*/ 	.short	0x0018
        /*0034*/ 	.byte	0x00, 0xf0, 0x11, 0x00


	//----- nvinfo : EIATTR_KPARAM_INFO
	.align		4
.L_15:
        /*0038*/ 	.byte	0x04, 0x17
        /*003a*/ 	.short	(.L_17 - .L_16)
.L_16:
        /*003c*/ 	.word	0x00000000
        /*0040*/ 	.short	0x0002
        /*0042*/ 	.short	0x0010
        /*0044*/ 	.byte	0x00, 0xf5, 0x21, 0x00


	//----- nvinfo : EIATTR_KPARAM_INFO
	.align		4
.L_17:
        /*0048*/ 	.byte	0x04, 0x17
        /*004a*/ 	.short	(.L_19 - .L_18)
.L_18:
        /*004c*/ 	.word	0x00000000
        /*0050*/ 	.short	0x0001
        /*0052*/ 	.short	0x0008
        /*0054*/ 	.byte	0x00, 0xf5, 0x21, 0x00


	//----- nvinfo : EIATTR_KPARAM_INFO
	.align		4
.L_19:
        /*0058*/ 	.byte	0x04, 0x17
        /*005a*/ 	.short	(.L_21 - .L_20)
.L_20:
        /*005c*/ 	.word	0x00000000
        /*0060*/ 	.short	0x0000
        /*0062*/ 	.short	0x0000
        /*0064*/ 	.byte	0x00, 0xf5, 0x21, 0x00


	//----- nvinfo : EIATTR_SPARSE_MMA_MASK
	.align		4
.L_21:
        /*0068*/ 	.byte	0x03, 0x50
        /*006a*/ 	.short	0x0000


	//----- nvinfo : EIATTR_MAXREG_COUNT
	.align		4
        /*006c*/ 	.byte	0x03, 0x1b
        /*006e*/ 	.short	0x00ff


	//----- nvinfo : EIATTR_MERCURY_ISA_VERSION
	.align		4
        /*0070*/ 	.byte	0x03, 0x5f
        /*0072*/ 	.short	0x0101


	//----- nvinfo : EIATTR_VRC_CTA_INIT_COUNT
	.align		4
        /*0074*/ 	.byte	0x02, 0x4a
	.zero		1
	.zero		1


	//----- nvinfo : EIATTR_EXIT_INSTR_OFFSETS
	.align		4
        /*0078*/ 	.byte	0x04, 0x1c
        /*007a*/ 	.short	(.L_23 - .L_22)


	//   ....[0]....
.L_22:
        /*007c*/ 	.word	0x00000040


	//   ....[1]....
        /*0080*/ 	.word	0x00000070


	//   ....[2]....
        /*0084*/ 	.word	0x00000a40


	//   ....[3]....
        /*0088*/ 	.word	0x000010e0


	//   ....[4]....
        /*008c*/ 	.word	0x000013f0


	//   ....[5]....
        /*0090*/ 	.word	0x000015d0


	//   ....[6]....
        /*0094*/ 	.word	0x000016e0


	//----- nvinfo : EIATTR_CRS_STACK_SIZE
	.align		4
.L_23:
        /*0098*/ 	.byte	0x04, 0x1e
        /*009a*/ 	.short	(.L_25 - .L_24)
.L_24:
        /*009c*/ 	.word	0x00000000


	//----- nvinfo : EIATTR_CBANK_PARAM_SIZE
	.align		4
.L_25:
        /*00a0*/ 	.byte	0x03, 0x19
        /*00a2*/ 	.short	0x0024


	//----- nvinfo : EIATTR_PARAM_CBANK
	.align		4
        /*00a4*/ 	.byte	0x04, 0x0a
        /*00a6*/ 	.short	(.L_27 - .L_26)
	.align		4
.L_26:
        /*00a8*/ 	.word	index@(.nv.constant0.rms_norm_kernel_fp16)
        /*00ac*/ 	.short	0x0380
        /*00ae*/ 	.short	0x0024


	//----- nvinfo : EIATTR_SW_WAR
	.align		4
.L_27:
        /*00b0*/ 	.byte	0x04, 0x36
        /*00b2*/ 	.short	(.L_29 - .L_28)
.L_28:
        /*00b4*/ 	.word	0x00000008
.L_29:


//--------------------- .nv.callgraph             --------------------------
	.section	.nv.callgraph,"",@"SHT_CUDA_CALLGRAPH"
	.align	4
	.sectionentsize	8
	.align		4
        /*0000*/ 	.word	0x00000000
	.align		4
        /*0004*/ 	.word	0xffffffff
	.align		4
        /*0008*/ 	.word	0x00000000
	.align		4
        /*000c*/ 	.word	0xfffffffe
	.align		4
        /*0010*/ 	.word	0x00000000
	.align		4
        /*0014*/ 	.word	0xfffffffd
	.align		4
        /*0018*/ 	.word	0x00000000
	.align		4
        /*001c*/ 	.word	0xfffffffc


//--------------------- .text.rms_norm_kernel_fp16 --------------------------
	.section	.text.rms_norm_kernel_fp16,"ax",@progbits
	.align	128
        .global         rms_norm_kernel_fp16
        .type           rms_norm_kernel_fp16,@function
        .size           rms_norm_kernel_fp16,(.L_x_20 - rms_norm_kernel_fp16)
        .other          rms_norm_kernel_fp16,@"STO_CUDA_ENTRY STV_DEFAULT"
rms_norm_kernel_fp16:
.text.rms_norm_kernel_fp16:
[----:B------:R-:W-:Y:S08]  /*0000*/  LDC R1, c[0x0][0x37c] ;  /* 0x0000df00ff017b82 */ /* 0x000ff00000000800 */
[----:B------:R-:W0:Y:S08]  /*0010*/  S2UR UR4, SR_CTAID.X ;  /* 0x00000000000479c3 */ /* 0x000e300000002500 */
[----:B------:R-:W0:Y:S02]  /*0020*/  LDC R0, c[0x0][0x39c] ;  /* 0x0000e700ff007b82 */ /* 0x000e240000000800 */
[----:B0-----:R-:W-:-:S13]  /*0030*/  ISETP.LE.AND P0, PT, R0, UR4, PT ;  /* 0x0000000400007c0c */ /* 0x001fda000bf03270 */
[----:B------:R-:W-:Y:S05]  /*0040*/  @P0 EXIT ;  /* 0x000000000000094d */ /* 0x000fea0003800000 */
[----:B------:R-:W0:Y:S02]  /*0050*/  S2R R0, SR_TID.X ;  /* 0x0000000000007919 */ /* 0x000e240000002100 */
[----:B0-----:R-:W-:-:S13]  /*0060*/  ISETP.NE.AND P0, PT, R0, RZ, PT ;  /* 0x000000ff0000720c */ /* 0x001fda0003f05270 */
[----:B------:R-:W-:Y:S05]  /*0070*/  @P0 EXIT ;  /* 0x000000000000094d */ /* 0x000fea0003800000 */
[----:B------:R-:W0:Y:S01]  /*0080*/  LDC R0, c[0x0][0x398] ;  /* 0x0000e600ff007b82 */ /* 0x000e220000000800 */
[----:B------:R-:W1:Y:S01]  /*0090*/  LDCU.64 UR8, c[0x0][0x388] ;  /* 0x00007100ff0877ac */ /* 0x000e620008000a00 */
[----:B------:R-:W-:Y:S01]  /*00a0*/  HFMA2 R13, -RZ, RZ, 0, 0 ;  /* 0x00000000ff0d7431 */ /* 0x000fe200000001ff */
[----:B------:R-:W2:Y:S01]  /*00b0*/  LDCU.64 UR6, c[0x0][0x358] ;  /* 0x00006b00ff0677ac */ /* 0x000ea20008000a00 */
[C---:B0-----:R-:W-:Y:S01]  /*00c0*/  IMAD R8, R0.reuse, UR4, RZ ;  /* 0x0000000400087c24 */ /* 0x041fe2000f8e02ff */
[----:B------:R-:W-:-:S04]  /*00d0*/  ISETP.GE.AND P1, PT, R0, 0x1, PT ;  /* 0x000000010000780c */ /* 0x000fc80003f26270 */
[----:B------:R-:W-:Y:S02]  /*00e0*/  SHF.R.S32.HI R9, RZ, 0x1f, R8 ;  /* 0x0000001fff097819 */ /* 0x000fe40000011408 */
[C---:B------:R-:W-:Y:S02]  /*00f0*/  SHF.L.U32 R4, R8.reuse, 0x1, RZ ;  /* 0x0000000108047819 */ /* 0x040fe400000006ff */
[----:B------:R-:W-:Y:S02]  /*0100*/  SHF.L.U64.HI R5, R8, 0x1, R9 ;  /* 0x0000000108057819 */ /* 0x000fe40000010209 */
[----:B-1----:R-:W-:-:S04]  /*0110*/  IADD3 R6, P0, PT, R4, UR8, RZ ;  /* 0x0000000804067c10 */ /* 0x002fc8000ff1e0ff */
[----:B------:R-:W-:Y:S01]  /*0120*/  IADD3.X R7, PT, PT, R5, UR9, RZ, P0, !PT ;  /* 0x0000000905077c10 */ /* 0x000fe200087fe4ff */
[----:B--2---:R-:W-:Y:S08]  /*0130*/  @!P1 BRA `(.L_x_0) ;  /* 0x0000000800049947 */ /* 0x004ff00003800000 */
[C---:B------:R-:W-:Y:S01]  /*0140*/  ISETP.GE.U32.AND P2, PT, R0.reuse, 0x10, PT ;  /* 0x000000100000780c */ /* 0x040fe20003f46070 */
[----:B------:R-:W-:Y:S01]  /*0150*/  IMAD.MOV.U32 R13, RZ, RZ, RZ ;  /* 0x000000ffff0d7224 */ /* 0x000fe200078e00ff */
[----:B------:R-:W-:Y:S02]  /*0160*/  LOP3.LUT R24, R0, 0xf, RZ, 0xc0, !PT ;  /* 0x0000000f00187812 */ /* 0x000fe400078ec0ff */
[----:B------:R-:W-:Y:S02]  /*0170*/  MOV R11, RZ ;  /* 0x000000ff000b7202 */ /* 0x000fe40000000f00 */
[----:B------:R-:W-:-:S07]  /*0180*/  ISETP.NE.AND P0, PT, R24, RZ, PT ;  /* 0x000000ff1800720c */ /* 0x000fce0003f05270 */
[----:B------:R-:W-:Y:S06]  /*0190*/  @!P2 BRA `(.L_x_1) ;  /* 0x0000000000e8a947 */ /* 0x000fec0003800000 */
[----:B------:R-:W-:Y:S02]  /*01a0*/  IADD3 R2, P2, PT, R6, 0x10, RZ ;  /* 0x0000001006027810 */ /* 0x000fe40007f5e0ff */
[----:B------:R-:W-:Y:S02]  /*01b0*/  LOP3.LUT R11, R0, 0x7ffffff0, RZ, 0xc0, !PT ;  /* 0x7ffffff0000b7812 */ /* 0x000fe400078ec0ff */
[----:B------:R-:W-:Y:S01]  /*01c0*/  MOV R13, RZ ;  /* 0x000000ff000d7202 */ /* 0x000fe20000000f00 */
[----:B------:R-:W-:Y:S01]  /*01d0*/  IMAD.X R3, RZ, RZ, R7, P2 ;  /* 0x000000ffff037224 */ /* 0x000fe200010e0607 */
[----:B------:R-:W-:-:S07]  /*01e0*/  IADD3 R25, PT, PT, -R11, RZ, RZ ;  /* 0x000000ff0b197210 */ /* 0x000fce0007ffe1ff */
.L_x_2:
[----:B------:R-:W2:Y:S04]  /*01f0*/  LDG.E.U16 R19, desc[UR6][R2.64+-0x10] ;  /* 0xfffff00602137981 */ /* 0x000ea8000c1e1500 */
[----:B------:R-:W3:Y:S04]  /*0200*/  LDG.E.U16 R21, desc[UR6][R2.64+-0xe] ;  /* 0xfffff20602157981 */ /* 0x000ee8000c1e1500 */
[----:B------:R-:W4:Y:S04]  /*0210*/  LDG.E.U16 R20, desc[UR6][R2.64+-0xc] ;  /* 0xfffff40602147981 */ /* 0x000f28000c1e1500 */
[----:B------:R-:W5:Y:S04]  /*0220*/  LDG.E.U16 R12, desc[UR6][R2.64+-0xa] ;  /* 0xfffff606020c7981 */ /* 0x000f68000c1e1500 */
[----:B------:R-:W5:Y:S04]  /*0230*/  LDG.E.U16 R10, desc[UR6][R2.64+-0x8] ;  /* 0xfffff806020a7981 */ /* 0x000f68000c1e1500 */
[----:B------:R-:W5:Y:S04]  /*0240*/  LDG.E.U16 R18, desc[UR6][R2.64+-0x6] ;  /* 0xfffffa0602127981 */ /* 0x000f68000c1e1500 */
[----:B------:R-:W5:Y:S04]  /*0250*/  LDG.E.U16 R14, desc[UR6][R2.64+-0x4] ;  /* 0xfffffc06020e7981 */ /* 0x000f68000c1e1500 */
[----:B------:R-:W5:Y:S04]  /*0260*/  LDG.E.U16 R17, desc[UR6][R2.64+-0x2] ;  /* 0xfffffe0602117981 */ /* 0x000f68000c1e1500 */
[----:B------:R-:W5:Y:S04]  /*0270*/  LDG.E.U16 R16, desc[UR6][R2.64] ;  /* 0x0000000602107981 */ /* 0x000f68000c1e1500 */
[----:B------:R-:W5:Y:S01]  /*0280*/  LDG.E.U16 R15, desc[UR6][R2.64+0x2] ;  /* 0x00000206020f7981 */ /* 0x000f62000c1e1500 */
[----:B--2---:R-:W-:-:S03]  /*0290*/  HADD2.F32 R22, -RZ, R19.H0_H0 ;  /* 0x20000013ff167230 */ /* 0x004fc60000004100 */
[----:B------:R-:W2:Y:S01]  /*02a0*/  LDG.E.U16 R19, desc[UR6][R2.64+0x4] ;  /* 0x0000040602137981 */ /* 0x000ea2000c1e1500 */
[----:B---3--:R-:W-:Y:S02]  /*02b0*/  HADD2.F32 R21, -RZ, R21.H0_H0 ;  /* 0x20000015ff157230 */ /* 0x008fe40000004100 */
[----:B------:R-:W-:Y:S02]  /*02c0*/  FFMA R22, R22, R22, R13 ;  /* 0x0000001616167223 */ /* 0x000fe4000000000d */
[----:B------:R-:W3:Y:S02]  /*02d0*/  LDG.E.U16 R13, desc[UR6][R2.64+0x6] ;  /* 0x00000606020d7981 */ /* 0x000ee4000c1e1500 */
[----:B------:R-:W-:Y:S02]  /*02e0*/  FFMA R22, R21, R21, R22 ;  /* 0x0000001515167223 */ /* 0x000fe40000000016 */
[----:B------:R-:W3:Y:S01]  /*02f0*/  LDG.E.U16 R21, desc[UR6][R2.64+0x8] ;  /* 0x0000080602157981 */ /* 0x000ee2000c1e1500 */
[----:B----4-:R-:W-:-:S03]  /*0300*/  HADD2.F32 R23, -RZ, R20.H0_H0 ;  /* 0x20000014ff177230 */ /* 0x010fc60000004100 */
[----:B------:R-:W4:Y:S02]  /*0310*/  LDG.E.U16 R20, desc[UR6][R2.64+0xa] ;  /* 0x00000a0602147981 */ /* 0x000f24000c1e1500 */
[----:B------:R-:W-:Y:S02]  /*0320*/  FFMA R26, R23, R23, R22 ;  /* 0x00000017171a7223 */ /* 0x000fe40000000016 */
[----:B------:R-:W4:Y:S04]  /*0330*/  LDG.E.U16 R22, desc[UR6][R2.64+0xc] ;  /* 0x00000c0602167981 */ /* 0x000f28000c1e1500 */
[----:B------:R0:W4:Y:S01]  /*0340*/  LDG.E.U16 R23, desc[UR6][R2.64+0xe] ;  /* 0x00000e0602177981 */ /* 0x000122000c1e1500 */
[----:B-----5:R-:W-:Y:S01]  /*0350*/  HADD2.F32 R27, -RZ, R12.H0_H0 ;  /* 0x2000000cff1b7230 */ /* 0x020fe20000004100 */
[----:B------:R-:W-:Y:S01]  /*0360*/  IADD3 R25, PT, PT, R25, 0x10, RZ ;  /* 0x0000001019197810 */ /* 0x000fe20007ffe0ff */
[----:B------:R-:W-:-:S02]  /*0370*/  HADD2.F32 R29, -RZ, R14.H0_H0 ;  /* 0x2000000eff1d7230 */ /* 0x000fc40000004100 */
[----:B------:R-:W-:Y:S02]  /*0380*/  HADD2.F32 R17, -RZ, R17.H0_H0 ;  /* 0x20000011ff117230 */ /* 0x000fe40000004100 */
[----:B------:R-:W-:Y:S01]  /*0390*/  FFMA R26, R27, R27, R26 ;  /* 0x0000001b1b1a7223 */ /* 0x000fe2000000001a */
[----:B------:R-:W-:Y:S01]  /*03a0*/  HADD2.F32 R27, -RZ, R10.H0_H0 ;  /* 0x2000000aff1b7230 */ /* 0x000fe20000004100 */
[----:B------:R-:W-:Y:S02]  /*03b0*/  ISETP.NE.AND P2, PT, R25, RZ, PT ;  /* 0x000000ff1900720c */ /* 0x000fe40003f45270 */
[----:B0-----:R-:W-:Y:S02]  /*03c0*/  IADD3 R2, P3, PT, R2, 0x20, RZ ;  /* 0x0000002002027810 */ /* 0x001fe40007f7e0ff */
[----:B------:R-:W-:Y:S01]  /*03d0*/  FFMA R26, R27, R27, R26 ;  /* 0x0000001b1b1a7223 */ /* 0x000fe2000000001a */
[----:B------:R-:W-:Y:S02]  /*03e0*/  HADD2.F32 R27, -RZ, R18.H0_H0 ;  /* 0x20000012ff1b7230 */ /* 0x000fe40000004100 */
[----:B------:R-:W-:-:S02]  /*03f0*/  HADD2.F32 R15, -RZ, R15.H0_H0 ;  /* 0x2000000fff0f7230 */ /* 0x000fc40000004100 */
[----:B------:R-:W-:Y:S02]  /*0400*/  IMAD.X R3, RZ, RZ, R3, P3 ;  /* 0x000000ffff037224 */ /* 0x000fe400018e0603 */
[----:B------:R-:W-:Y:S01]  /*0410*/  FFMA R26, R27, R27, R26 ;  /* 0x0000001b1b1a7223 */ /* 0x000fe2000000001a */
[----:B------:R-:W-:-:S03]  /*0420*/  HADD2.F32 R27, -RZ, R16.H0_H0 ;  /* 0x20000010ff1b7230 */ /* 0x000fc60000004100 */
[----:B------:R-:W-:-:S04]  /*0430*/  FFMA R26, R29, R29, R26 ;  /* 0x0000001d1d1a7223 */ /* 0x000fc8000000001a */
[----:B------:R-:W-:-:S04]  /*0440*/  FFMA R26, R17, R17, R26 ;  /* 0x00000011111a7223 */ /* 0x000fc8000000001a */
[----:B------:R-:W-:-:S04]  /*0450*/  FFMA R26, R27, R27, R26 ;  /* 0x0000001b1b1a7223 */ /* 0x000fc8000000001a */
[----:B------:R-:W-:Y:S01]  /*0460*/  FFMA R26, R15, R15, R26 ;  /* 0x0000000f0f1a7223 */ /* 0x000fe2000000001a */
[----:B--2---:R-:W-:Y:S02]  /*0470*/  HADD2.F32 R19, -RZ, R19.H0_H0 ;  /* 0x20000013ff137230 */ /* 0x004fe40000004100 */
[----:B---3--:R-:W-:-:S03]  /*0480*/  HADD2.F32 R13, -RZ, R13.H0_H0 ;  /* 0x2000000dff0d7230 */ /* 0x008fc60000004100 */
[----:B------:R-:W-:Y:S01]  /*0490*/  FFMA R26, R19, R19, R26 ;  /* 0x00000013131a7223 */ /* 0x000fe2000000001a */
[----:B------:R-:W-:-:S03]  /*04a0*/  HADD2.F32 R21, -RZ, R21.H0_H0 ;  /* 0x20000015ff157230 */ /* 0x000fc60000004100 */
[----:B------:R-:W-:Y:S01]  /*04b0*/  FFMA R26, R13, R13, R26 ;  /* 0x0000000d0d1a7223 */ /* 0x000fe2000000001a */
[----:B----4-:R-:W-:-:S03]  /*04c0*/  HADD2.F32 R13, -RZ, R20.H0_H0 ;  /* 0x20000014ff0d7230 */ /* 0x010fc60000004100 */
[----:B------:R-:W-:Y:S01]  /*04d0*/  FFMA R26, R21, R21, R26 ;  /* 0x00000015151a7223 */ /* 0x000fe2000000001a */
[----:B------:R-:W-:-:S03]  /*04e0*/  HADD2.F32 R15, -RZ, R22.H0_H0 ;  /* 0x20000016ff0f7230 */ /* 0x000fc60000004100 */
[----:B------:R-:W-:Y:S01]  /*04f0*/  FFMA R26, R13, R13, R26 ;  /* 0x0000000d0d1a7223 */ /* 0x000fe2000000001a */
[----:B------:R-:W-:-:S03]  /*0500*/  HADD2.F32 R23, -RZ, R23.H0_H0 ;  /* 0x20000017ff177230 */ /* 0x000fc60000004100 */
[----:B------:R-:W-:-:S04]  /*0510*/  FFMA R26, R15, R15, R26 ;  /* 0x0000000f0f1a7223 */ /* 0x000fc8000000001a */
[----:B------:R-:W-:Y:S01]  /*0520*/  FFMA R13, R23, R23, R26 ;  /* 0x00000017170d7223 */ /* 0x000fe2000000001a */
[----:B------:R-:W-:Y:S06]  /*0530*/  @P2 BRA `(.L_x_2) ;  /* 0xfffffffc002c2947 */ /* 0x000fec000383ffff */
.L_x_1:
[----:B------:R-:W-:Y:S05]  /*0540*/  @!P0 BRA `(.L_x_0) ;  /* 0x0000000400008947 */ /* 0x000fea0003800000 */
[----:B------:R-:W-:Y:S02]  /*0550*/  ISETP.GE.U32.AND P0, PT, R24, 0x8, PT ;  /* 0x000000081800780c */ /* 0x000fe40003f06070 */
[----:B------:R-:W-:-:S04]  /*0560*/  LOP3.LUT R20, R0, 0x7, RZ, 0xc0, !PT ;  /* 0x0000000700147812 */ /* 0x000fc800078ec0ff */
[----:B------:R-:W-:-:S07]  /*0570*/  ISETP.NE.AND P2, PT, R20, RZ, PT ;  /* 0x000000ff1400720c */ /* 0x000fce0003f45270 */
[----:B------:R-:W-:Y:S06]  /*0580*/  @!P0 BRA `(.L_x_3) ;  /* 0x0000000000688947 */ /* 0x000fec0003800000 */
[----:B------:R-:W-:-:S05]  /*0590*/  IMAD.WIDE.U32 R2, R11, 0x2, R6 ;  /* 0x000000020b027825 */ /* 0x000fca00078e0006 */
[----:B------:R-:W2:Y:S04]  /*05a0*/  LDG.E.U16 R14, desc[UR6][R2.64] ;  /* 0x00000006020e7981 */ /* 0x000ea8000c1e1500 */
[----:B------:R-:W3:Y:S04]  /*05b0*/  LDG.E.U16 R15, desc[UR6][R2.64+0x2] ;  /* 0x00000206020f7981 */ /* 0x000ee8000c1e1500 */
[----:B------:R-:W4:Y:S04]  /*05c0*/  LDG.E.U16 R17, desc[UR6][R2.64+0x4] ;  /* 0x0000040602117981 */ /* 0x000f28000c1e1500 */
[----:B------:R-:W5:Y:S04]  /*05d0*/  LDG.E.U16 R18, desc[UR6][R2.64+0x6] ;  /* 0x0000060602127981 */ /* 0x000f68000c1e1500 */
[----:B------:R-:W5:Y:S04]  /*05e0*/  LDG.E.U16 R19, desc[UR6][R2.64+0x8] ;  /* 0x0000080602137981 */ /* 0x000f68000c1e1500 */
[----:B------:R-:W5:Y:S04]  /*05f0*/  LDG.E.U16 R21, desc[UR6][R2.64+0xa] ;  /* 0x00000a0602157981 */ /* 0x000f68000c1e1500 */
[----:B------:R-:W5:Y:S04]  /*0600*/  LDG.E.U16 R10, desc[UR6][R2.64+0xc] ;  /* 0x00000c06020a7981 */ /* 0x000f68000c1e1500 */
[----:B------:R-:W5:Y:S01]  /*0610*/  LDG.E.U16 R12, desc[UR6][R2.64+0xe] ;  /* 0x00000e06020c7981 */ /* 0x000f62000c1e1500 */
[----:B------:R-:W-:Y:S01]  /*0620*/  IADD3 R11, PT, PT, R11, 0x8, RZ ;  /* 0x000000080b0b7810 */ /* 0x000fe20007ffe0ff */
[----:B--2---:R-:W-:-:S02]  /*0630*/  HADD2.F32 R14, -RZ, R14.H0_H0 ;  /* 0x2000000eff0e7230 */ /* 0x004fc40000004100 */
[----:B---3--:R-:W-:-:S03]  /*0640*/  HADD2.F32 R16, -RZ, R15.H0_H0 ;  /* 0x2000000fff107230 */ /* 0x008fc60000004100 */
[----:B------:R-:W-:Y:S01]  /*0650*/  FFMA R13, R14, R14, R13 ;  /* 0x0000000e0e0d7223 */ /* 0x000fe2000000000d */
[----:B----4-:R-:W-:-:S03]  /*0660*/  HADD2.F32 R14, -RZ, R17.H0_H0 ;  /* 0x20000011ff0e7230 */ /* 0x010fc60000004100 */
[----:B------:R-:W-:Y:S01]  /*0670*/  FFMA R13, R16, R16, R13 ;  /* 0x00000010100d7223 */ /* 0x000fe2000000000d */
[----:B-----5:R-:W-:-:S03]  /*0680*/  HADD2.F32 R18, -RZ, R18.H0_H0 ;  /* 0x20000012ff127230 */ /* 0x020fc60000004100 */
[----:B------:R-:W-:Y:S01]  /*0690*/  FFMA R13, R14, R14, R13 ;  /* 0x0000000e0e0d7223 */ /* 0x000fe2000000000d */
[----:B------:R-:W-:-:S03]  /*06a0*/  HADD2.F32 R14, -RZ, R19.H0_H0 ;  /* 0x20000013ff0e7230 */ /* 0x000fc60000004100 */
[----:B------:R-:W-:Y:S01]  /*06b0*/  FFMA R13, R18, R18, R13 ;  /* 0x00000012120d7223 */ /* 0x000fe2000000000d */
[----:B------:R-:W-:-:S03]  /*06c0*/  HADD2.F32 R16, -RZ, R21.H0_H0 ;  /* 0x20000015ff107230 */ /* 0x000fc60000004100 */
[----:B------:R-:W-:Y:S01]  /*06d0*/  FFMA R13, R14, R14, R13 ;  /* 0x0000000e0e0d7223 */ /* 0x000fe2000000000d */
[----:B------:R-:W-:-:S03]  /*06e0*/  HADD2.F32 R10, -RZ, R10.H0_H0 ;  /* 0x2000000aff0a7230 */ /* 0x000fc60000004100 */
[----:B------:R-:W-:Y:S01]  /*06f0*/  FFMA R13, R16, R16, R13 ;  /* 0x00000010100d7223 */ /* 0x000fe2000000000d */
[----:B------:R-:W-:-:S03]  /*0700*/  HADD2.F32 R12, -RZ, R12.H0_H0 ;  /* 0x2000000cff0c7230 */ /* 0x000fc60000004100 */
[----:B------:R-:W-:-:S04]  /*0710*/  FFMA R13, R10, R10, R13 ;  /* 0x0000000a0a0d7223 */ /* 0x000fc8000000000d */
[----:B------:R-:W-:-:S07]  /*0720*/  FFMA R13, R12, R12, R13 ;  /* 0x0000000c0c0d7223 */ /* 0x000fce000000000d */
.L_x_3:
        /* <DEDUP_REMOVED lines=17> */
[----:B------:R-:W-:-:S04]  /*0840*/  FFMA R12, R13, R13, R12 ;  /* 0x0000000d0d0c7223 */ /* 0x000fc8000000000c */
[----:B------:R-:W-:-:S07]  /*0850*/  FFMA R13, R17, R17, R12 ;  /* 0x00000011110d7223 */ /* 0x000fce000000000c */
.L_x_4:
[----:B------:R-:W-:Y:S05]  /*0860*/  @!P2 BRA `(.L_x_0) ;  /* 0x000000000038a947 */ /* 0x000fea0003800000 */
[----:B------:R-:W-:-:S04]  /*0870*/  IMAD.WIDE.U32 R2, R11, 0x2, R4 ;  /* 0x000000020b027825 */ /* 0x000fc800078e0004 */
[----:B------:R-:W-:Y:S01]  /*0880*/  IMAD.MOV R10, RZ, RZ, -R10 ;  /* 0x000000ffff0a7224 */ /* 0x000fe200078e0a0a */
[----:B------:R-:W-:-:S04]  /*0890*/  IADD3 R11, P0, PT, R2, UR8, RZ ;  /* 0x00000008020b7c10 */ /* 0x000fc8000ff1e0ff */
[----:B------:R-:W-:-:S09]  /*08a0*/  IADD3.X R14, PT, PT, R3, UR9, RZ, P0, !PT ;  /* 0x00000009030e7c10 */ /* 0x000fd200087fe4ff */
.L_x_5:
[----:B------:R-:W-:Y:S02]  /*08b0*/  MOV R2, R11 ;  /* 0x0000000b00027202 */ /* 0x000fe40000000f00 */
[----:B------:R-:W-:-:S05]  /*08c0*/  MOV R3, R14 ;  /* 0x0000000e00037202 */ /* 0x000fca0000000f00 */
[----:B------:R-:W2:Y:S01]  /*08d0*/  LDG.E.U16 R2, desc[UR6][R2.64] ;  /* 0x0000000602027981 */ /* 0x000ea2000c1e1500 */
[----:B------:R-:W-:Y:S01]  /*08e0*/  VIADD R10, R10, 0x1 ;  /* 0x000000010a0a7836 */ /* 0x000fe20000000000 */
[----:B------:R-:W-:-:S04]  /*08f0*/  IADD3 R11, P2, PT, R11, 0x2, RZ ;  /* 0x000000020b0b7810 */ /* 0x000fc80007f5e0ff */
[----:B------:R-:W-:Y:S02]  /*0900*/  ISETP.NE.AND P0, PT, R10, RZ, PT ;  /* 0x000000ff0a00720c */ /* 0x000fe40003f05270 */
[----:B------:R-:W-:Y:S01]  /*0910*/  IADD3.X R14, PT, PT, RZ, R14, RZ, P2, !PT ;  /* 0x0000000eff0e7210 */ /* 0x000fe200017fe4ff */
[----:B--2---:R-:W-:-:S05]  /*0920*/  HADD2.F32 R12, -RZ, R2.H0_H0 ;  /* 0x20000002ff0c7230 */ /* 0x004fca0000004100 */
[----:B------:R-:W-:-:S05]  /*0930*/  FFMA R13, R12, R12, R13 ;  /* 0x0000000c0c0d7223 */ /* 0x000fca000000000d */
[----:B------:R-:W-:Y:S05]  /*0940*/  @P0 BRA `(.L_x_5) ;  /* 0xfffffffc00d80947 */ /* 0x000fea000383ffff */
.L_x_0:
[----:B------:R-:W-:-:S04]  /*0950*/  I2FP.F32.S32 R12, R0 ;  /* 0x00000000000c7245 */ /* 0x000fc80000201400 */
[----:B------:R-:W0:Y:S08]  /*0960*/  MUFU.RCP R3, R12 ;  /* 0x0000000c00037308 */ /* 0x000e300000001000 */
[----:B------:R-:W1:Y:S01]  /*0970*/  FCHK P0, R13, R12 ;  /* 0x0000000c0d007302 */ /* 0x000e620000000000 */
[----:B0-----:R-:W-:-:S04]  /*0980*/  FFMA R0, -R12, R3, 1 ;  /* 0x3f8000000c007423 */ /* 0x001fc80000000103 */
[----:B------:R-:W-:-:S04]  /*0990*/  FFMA R0, R3, R0, R3 ;  /* 0x0000000003007223 */ /* 0x000fc80000000003 */
[----:B------:R-:W-:-:S04]  /*09a0*/  FFMA R3, R0, R13, RZ ;  /* 0x0000000d00037223 */ /* 0x000fc800000000ff */
[----:B------:R-:W-:-:S04]  /*09b0*/  FFMA R2, -R12, R3, R13 ;  /* 0x000000030c027223 */ /* 0x000fc8000000010d */
[----:B------:R-:W-:Y:S01]  /*09c0*/  FFMA R0, R0, R2, R3 ;  /* 0x0000000200007223 */ /* 0x000fe20000000003 */
[----:B-1----:R-:W-:Y:S06]  /*09d0*/  @!P0 BRA `(.L_x_6) ;  /* 0x00000000000c8947 */ /* 0x002fec0003800000 */
[----:B------:R-:W-:Y:S02]  /*09e0*/  MOV R3, R13 ;  /* 0x0000000d00037202 */ /* 0x000fe40000000f00 */
[----:B------:R-:W-:-:S07]  /*09f0*/  MOV R2, 0xa10 ;  /* 0x00000a1000027802 */ /* 0x000fce0000000f00 */
[----:B------:R-:W-:Y:S05]  /*0a00*/  CALL.REL.NOINC `($__internal_0_$__cuda_sm3x_div_rn_noftz_f32_slowpath) ;  /* 0x0000000c00387944 */ /* 0x000fea0003c00000 */
.L_x_6:
[----:B------:R-:W0:Y:S02]  /*0a10*/  LDCU UR4, c[0x0][0x3a0] ;  /* 0x00007400ff0477ac */ /* 0x000e240008000800 */
[----:B0-----:R-:W-:-:S05]  /*0a20*/  FADD R10, R0, UR4 ;  /* 0x00000004000a7e21 */ /* 0x001fca0008000000 */
[----:B------:R-:W-:Y:S01]  /*0a30*/  FSETP.GEU.AND P2, PT, |R10|, 1.175494350822287508e-38, PT ;  /* 0x008000000a00780b */ /* 0x000fe20003f4e200 */
[----:B------:R-:W-:-:S12]  /*0a40*/  @!P1 EXIT ;  /* 0x000000000000994d */ /* 0x000fd80003800000 */
[----:B------:R-:W0:Y:S01]  /*0a50*/  LDC R2, c[0x0][0x398] ;  /* 0x0000e600ff027b82 */ /* 0x000e220000000800 */
[----:B------:R-:W-:Y:S01]  /*0a60*/  @!P2 FMUL R10, R10, 16777216 ;  /* 0x4b8000000a0aa820 */ /* 0x000fe20000400000 */
[----:B------:R-:W-:-:S03]  /*0a70*/  HFMA2 R3, -RZ, RZ, 0, 0 ;  /* 0x00000000ff037431 */ /* 0x000fc600000001ff */
[----:B------:R-:W1:Y:S02]  /*0a80*/  MUFU.RSQ R0, R10 ;  /* 0x0000000a00007308 */ /* 0x000e640000001400 */
[----:B-1----:R-:W-:Y:S01]  /*0a90*/  @!P2 FMUL R0, R0, 4096 ;  /* 0x458000000000a820 */ /* 0x002fe20000400000 */
[C---:B0-----:R-:W-:Y:S02]  /*0aa0*/  ISETP.GE.U32.AND P1, PT, R2.reuse, 0x8, PT ;  /* 0x000000080200780c */ /* 0x041fe40003f26070 */
[----:B------:R-:W-:-:S04]  /*0ab0*/  LOP3.LUT R14, R2, 0x7, RZ, 0xc0, !PT ;  /* 0x00000007020e7812 */ /* 0x000fc800078ec0ff */
[----:B------:R-:W-:-:S07]  /*0ac0*/  ISETP.NE.AND P0, PT, R14, RZ, PT ;  /* 0x000000ff0e00720c */ /* 0x000fce0003f05270 */
[----:B------:R-:W-:Y:S06]  /*0ad0*/  @!P1 BRA `(.L_x_7) ;  /* 0x0000000400809947 */ /* 0x000fec0003800000 */
[----:B------:R-:W0:Y:S01]  /*0ae0*/  LDCU.64 UR4, c[0x0][0x390] ;  /* 0x00007200ff0477ac */ /* 0x000e220008000a00 */
[----:B------:R-:W-:Y:S02]  /*0af0*/  IADD3 R16, P1, PT, R4, 0x8, RZ ;  /* 0x0000000804107810 */ /* 0x000fe40007f3e0ff */
[----:B------:R-:W-:Y:S01]  /*0b00*/  LOP3.LUT R3, R2, 0x7ffffff8, RZ, 0xc0, !PT ;  /* 0x7ffffff802037812 */ /* 0x000fe200078ec0ff */
[----:B------:R-:W1:Y:S02]  /*0b10*/  LDCU.128 UR8, c[0x0][0x380] ;  /* 0x00007000ff0877ac */ /* 0x000e640008000c00 */
[----:B------:R-:W-:Y:S01]  /*0b20*/  IMAD.X R19, RZ, RZ, R5, P1 ;  /* 0x000000ffff137224 */ /* 0x000fe200008e0605 */
[----:B------:R-:W-:Y:S01]  /*0b30*/  IADD3 R15, PT, PT, -R3, RZ, RZ ;  /* 0x000000ff030f7210 */ /* 0x000fe20007ffe1ff */
[----:B0-----:R-:W-:-:S04]  /*0b40*/  UIADD3 UR4, UP0, UPT, UR4, 0x8, URZ ;  /* 0x0000000804047890 */ /* 0x001fc8000ff1e0ff */
[----:B------:R-:W-:Y:S01]  /*0b50*/  UIADD3.X UR5, UPT, UPT, URZ, UR5, URZ, UP0, !UPT ;  /* 0x00000005ff057290 */ /* 0x000fe200087fe4ff */
[C---:B-1----:R-:W-:Y:S02]  /*0b60*/  IADD3 R4, P2, PT, R16.reuse, UR10, RZ ;  /* 0x0000000a10047c10 */ /* 0x042fe4000ff5e0ff */
[----:B------:R-:W-:Y:S02]  /*0b70*/  IADD3 R16, P1, PT, R16, UR8, RZ ;  /* 0x0000000810107c10 */ /* 0x000fe4000ff3e0ff */
[C---:B------:R-:W-:Y:S02]  /*0b80*/  IADD3.X R5, PT, PT, R19.reuse, UR11, RZ, P2, !PT ;  /* 0x0000000b13057c10 */ /* 0x040fe400097fe4ff */
[----:B------:R-:W-:Y:S02]  /*0b90*/  IADD3.X R19, PT, PT, R19, UR9, RZ, P1, !PT ;  /* 0x0000000913137c10 */ /* 0x000fe40008ffe4ff */
[----:B------:R-:W-:Y:S02]  /*0ba0*/  MOV R10, UR4 ;  /* 0x00000004000a7c02 */ /* 0x000fe40008000f00 */
[----:B------:R-:W-:-:S07]  /*0bb0*/  MOV R11, UR5 ;  /* 0x00000005000b7c02 */ /* 0x000fce0008000f00 */
.L_x_8:
[----:B0-----:R-:W2:Y:S04]  /*0bc0*/  LDG.E.U16 R12, desc[UR6][R4.64+-0x8] ;  /* 0xfffff806040c7981 */ /* 0x001ea8000c1e1500 */
[----:B------:R-:W3:Y:S01]  /*0bd0*/  LDG.E.U16 R17, desc[UR6][R10.64+-0x8] ;  /* 0xfffff8060a117981 */ /* 0x000ee2000c1e1500 */
[----:B--2---:R-:W-:Y:S02]  /*0be0*/  HADD2.F32 R13, -RZ, R12.H0_H0 ;  /* 0x2000000cff0d7230 */ /* 0x004fe40000004100 */
[----:B---3--:R-:W-:-:S03]  /*0bf0*/  HADD2.F32 R17, -RZ, R17.H0_H0 ;  /* 0x20000011ff117230 */ /* 0x008fc60000004100 */
[----:B------:R-:W-:Y:S01]  /*0c00*/  FMUL R12, R0, R13 ;  /* 0x0000000d000c7220 */ /* 0x000fe20000400000 */
[----:B------:R-:W-:-:S03]  /*0c10*/  MOV R13, R19 ;  /* 0x00000013000d7202 */ /* 0x000fc60000000f00 */
[----:B------:R-:W-:-:S05]  /*0c20*/  FMUL R12, R17, R12 ;  /* 0x0000000c110c7220 */ /* 0x000fca0000400000 */
[----:B------:R-:W-:-:S04]  /*0c30*/  F2FP.F16.F32.PACK_AB R12, RZ, R12 ;  /* 0x0000000cff0c723e */ /* 0x000fc800000000ff */
[----:B------:R-:W-:Y:S01]  /*0c40*/  PRMT R20, R12, 0x7610, R20 ;  /* 0x000076100c147816 */ /* 0x000fe20000000014 */
[----:B------:R-:W-:-:S05]  /*0c50*/  IMAD.MOV.U32 R12, RZ, RZ, R16 ;  /* 0x000000ffff0c7224 */ /* 0x000fca00078e0010 */
[----:B------:R0:W-:Y:S04]  /*0c60*/  STG.E.U16 desc[UR6][R12.64+-0x8], R20 ;  /* 0xfffff8140c007986 */ /* 0x0001e8000c101506 */
[----:B------:R-:W2:Y:S04]  /*0c70*/  LDG.E.U16 R16, desc[UR6][R4.64+-0x6] ;  /* 0xfffffa0604107981 */ /* 0x000ea8000c1e1500 */
[----:B------:R-:W3:Y:S01]  /*0c80*/  LDG.E.U16 R18, desc[UR6][R10.64+-0x6] ;  /* 0xfffffa060a127981 */ /* 0x000ee2000c1e1500 */
[----:B--2---:R-:W-:Y:S02]  /*0c90*/  HADD2.F32 R17, -RZ, R16.H0_H0 ;  /* 0x20000010ff117230 */ /* 0x004fe40000004100 */
[----:B---3--:R-:W-:-:S03]  /*0ca0*/  HADD2.F32 R18, -RZ, R18.H0_H0 ;  /* 0x20000012ff127230 */ /* 0x008fc60000004100 */
[----:B------:R-:W-:-:S04]  /*0cb0*/  FMUL R17, R0, R17 ;  /* 0x0000001100117220 */ /* 0x000fc80000400000 */
[----:B------:R-:W-:-:S05]  /*0cc0*/  FMUL R17, R18, R17 ;  /* 0x0000001112117220 */ /* 0x000fca0000400000 */
[----:B------:R-:W-:-:S04]  /*0cd0*/  F2FP.F16.F32.PACK_AB R17, RZ, R17 ;  /* 0x00000011ff11723e */ /* 0x000fc800000000ff */
[----:B------:R-:W-:-:S05]  /*0ce0*/  PRMT R19, R17, 0x7610, R19 ;  /* 0x0000761011137816 */ /* 0x000fca0000000013 */
        /* <DEDUP_REMOVED lines=8> */
[----:B0-----:R-:W-:-:S05]  /*0d70*/  PRMT R20, R17, 0x7610, R20 ;  /* 0x0000761011147816 */ /* 0x001fca0000000014 */
        /* <DEDUP_REMOVED lines=8> */
[----:B-1----:R-:W-:-:S05]  /*0e00*/  PRMT R19, R17, 0x7610, R19 ;  /* 0x0000761011137816 */ /* 0x002fca0000000013 */
        /* <DEDUP_REMOVED lines=28> */
[----:B------:R2:W3:Y:S04]  /*0fd0*/  LDG.E.U16 R16, desc[UR6][R4.64+0x6] ;  /* 0x0000060604107981 */ /* 0x0004e8000c1e1500 */
[----:B------:R4:W5:Y:S01]  /*0fe0*/  LDG.E.U16 R18, desc[UR6][R10.64+0x6] ;  /* 0x000006060a127981 */ /* 0x000962000c1e1500 */
[----:B------:R-:W-:-:S04]  /*0ff0*/  IADD3 R15, PT, PT, R15, 0x8, RZ ;  /* 0x000000080f0f7810 */ /* 0x000fc80007ffe0ff */
[----:B------:R-:W-:Y:S02]  /*1000*/  ISETP.NE.AND P1, PT, R15, RZ, PT ;  /* 0x000000ff0f00720c */ /* 0x000fe40003f25270 */
[----:B--2---:R-:W-:Y:S02]  /*1010*/  IADD3 R4, P2, PT, R4, 0x10, RZ ;  /* 0x0000001004047810 */ /* 0x004fe40007f5e0ff */
[----:B----4-:R-:W-:Y:S02]  /*1020*/  IADD3 R10, P3, PT, R10, 0x10, RZ ;  /* 0x000000100a0a7810 */ /* 0x010fe40007f7e0ff */
[----:B------:R-:W-:-:S03]  /*1030*/  IADD3.X R5, PT, PT, RZ, R5, RZ, P2, !PT ;  /* 0x00000005ff057210 */ /* 0x000fc600017fe4ff */
[----:B------:R-:W-:Y:S02]  /*1040*/  IMAD.X R11, RZ, RZ, R11, P3 ;  /* 0x000000ffff0b7224 */ /* 0x000fe400018e060b */
[----:B---3--:R-:W-:Y:S01]  /*1050*/  HADD2.F32 R17, -RZ, R16.H0_H0 ;  /* 0x20000010ff117230 */ /* 0x008fe20000004100 */
[----:B------:R-:W-:Y:S01]  /*1060*/  IADD3 R16, P4, PT, R12, 0x10, RZ ;  /* 0x000000100c107810 */ /* 0x000fe20007f9e0ff */
[----:B-----5:R-:W-:-:S03]  /*1070*/  HADD2.F32 R18, -RZ, R18.H0_H0 ;  /* 0x20000012ff127230 */ /* 0x020fc60000004100 */
[----:B------:R-:W-:Y:S01]  /*1080*/  FMUL R17, R0, R17 ;  /* 0x0000001100117220 */ /* 0x000fe20000400000 */
[----:B-1----:R-:W-:-:S03]  /*1090*/  IADD3.X R19, PT, PT, RZ, R13, RZ, P4, !PT ;  /* 0x0000000dff137210 */ /* 0x002fc600027fe4ff */
[----:B------:R-:W-:-:S05]  /*10a0*/  FMUL R17, R18, R17 ;  /* 0x0000001112117220 */ /* 0x000fca0000400000 */
[----:B------:R-:W-:-:S05]  /*10b0*/  F2FP.F16.F32.PACK_AB R17, RZ, R17 ;  /* 0x00000011ff11723e */ /* 0x000fca00000000ff */
[----:B------:R0:W-:Y:S01]  /*10c0*/  STG.E.U16 desc[UR6][R12.64+0x6], R17 ;  /* 0x000006110c007986 */ /* 0x0001e2000c101506 */
[----:B------:R-:W-:Y:S05]  /*10d0*/  @P1 BRA `(.L_x_8) ;  /* 0xfffffff800b81947 */ /* 0x000fea000383ffff */
.L_x_7:
[----:B------:R-:W-:Y:S05]  /*10e0*/  @!P0 EXIT ;  /* 0x000000000000894d */ /* 0x000fea0003800000 */
[----:B------:R-:W-:Y:S02]  /*10f0*/  ISETP.GE.U32.AND P0, PT, R14, 0x4, PT ;  /* 0x000000040e00780c */ /* 0x000fe40003f06070 */
[----:B0-----:R-:W-:-:S04]  /*1100*/  LOP3.LUT R17, R2, 0x3, RZ, 0xc0, !PT ;  /* 0x0000000302117812 */ /* 0x001fc800078ec0ff */
[----:B------:R-:W-:-:S07]  /*1110*/  ISETP.NE.AND P1, PT, R17, RZ, PT ;  /* 0x000000ff1100720c */ /* 0x000fce0003f25270 */
[----:B------:R-:W-:Y:S06]  /*1120*/  @!P0 BRA `(.L_x_9) ;  /* 0x0000000000b08947 */ /* 0x000fec0003800000 */
[----:B------:R-:W0:Y:S01]  /*1130*/  LDC.64 R10, c[0x0][0x390] ;  /* 0x0000e400ff0a7b82 */ /* 0x000e220000000a00 */
[----:B------:R-:W-:-:S05]  /*1140*/  IMAD.WIDE.U32 R4, R3, 0x2, R6 ;  /* 0x0000000203047825 */ /* 0x000fca00078e0006 */
[----:B------:R-:W2:Y:S02]  /*1150*/  LDG.E.U16 R14, desc[UR6][R4.64] ;  /* 0x00000006040e7981 */ /* 0x000ea4000c1e1500 */
[----:B------:R-:W1:Y:S01]  /*1160*/  LDC.64 R12, c[0x0][0x380] ;  /* 0x0000e000ff0c7b82 */ /* 0x000e620000000a00 */
[----:B0-----:R-:W-:-:S05]  /*1170*/  IMAD.WIDE.U32 R10, R3, 0x2, R10 ;  /* 0x00000002030a7825 */ /* 0x001fca00078e000a */
[----:B------:R-:W3:Y:S01]  /*1180*/  LDG.E.U16 R16, desc[UR6][R10.64] ;  /* 0x000000060a107981 */ /* 0x000ee2000c1e1500 */
[----:B--2---:R-:W-:Y:S01]  /*1190*/  HADD2.F32 R15, -RZ, R14.H0_H0 ;  /* 0x2000000eff0f7230 */ /* 0x004fe20000004100 */
[----:B------:R-:W-:-:S04]  /*11a0*/  IADD3 R14, P0, PT, R8, R3, RZ ;  /* 0x00000003080e7210 */ /* 0x000fc80007f1e0ff */
[----:B------:R-:W-:Y:S01]  /*11b0*/  FMUL R15, R0, R15 ;  /* 0x0000000f000f7220 */ /* 0x000fe20000400000 */
[----:B---3--:R-:W-:-:S05]  /*11c0*/  HADD2.F32 R16, -RZ, R16.H0_H0 ;  /* 0x20000010ff107230 */ /* 0x008fca0000004100 */
[----:B------:R-:W-:Y:S01]  /*11d0*/  FMUL R15, R16, R15 ;  /* 0x0000000f100f7220 */ /* 0x000fe20000400000 */
[----:B------:R-:W-:Y:S02]  /*11e0*/  IADD3.X R16, PT, PT, RZ, R9, RZ, P0, !PT ;  /* 0x00000009ff107210 */ /* 0x000fe400007fe4ff */
[C---:B-1----:R-:W-:Y:S02]  /*11f0*/  LEA R12, P0, R14.reuse, R12, 0x1 ;  /* 0x0000000c0e0c7211 */ /* 0x042fe400078008ff */
[----:B------:R-:W-:Y:S02]  /*1200*/  F2FP.F16.F32.PACK_AB R15, RZ, R15 ;  /* 0x0000000fff0f723e */ /* 0x000fe400000000ff */
[----:B------:R-:W-:Y:S02]  /*1210*/  LEA.HI.X R13, R14, R13, R16, 0x1, P0 ;  /* 0x0000000d0e0d7211 */ /* 0x000fe400000f0c10 */
        /* <DEDUP_REMOVED lines=22> */
[----:B------:R-:W-:Y:S01]  /*1380*/  IADD3 R3, PT, PT, R3, 0x4, RZ ;  /* 0x0000000403037810 */ /* 0x000fe20007ffe0ff */
[----:B--2---:R-:W-:-:S02]  /*1390*/  HADD2.F32 R15, -RZ, R14.H0_H0 ;  /* 0x2000000eff0f7230 */ /* 0x004fc40000004100 */
[----:B---3--:R-:W-:-:S03]  /*13a0*/  HADD2.F32 R16, -RZ, R16.H0_H0 ;  /* 0x20000010ff107230 */ /* 0x008fc60000004100 */
[----:B------:R-:W-:-:S04]  /*13b0*/  FMUL R15, R0, R15 ;  /* 0x0000000f000f7220 */ /* 0x000fc80000400000 */
[----:B------:R-:W-:-:S05]  /*13c0*/  FMUL R15, R16, R15 ;  /* 0x0000000f100f7220 */ /* 0x000fca0000400000 */
[----:B------:R-:W-:-:S05]  /*13d0*/  F2FP.F16.F32.PACK_AB R15, RZ, R15 ;  /* 0x0000000fff0f723e */ /* 0x000fca00000000ff */
[----:B------:R1:W-:Y:S02]  /*13e0*/  STG.E.U16 desc[UR6][R12.64+0x6], R15 ;  /* 0x0000060f0c007986 */ /* 0x0003e4000c101506 */
.L_x_9:
[----:B------:R-:W-:Y:S05]  /*13f0*/  @!P1 EXIT ;  /* 0x000000000000994d */ /* 0x000fea0003800000 */
[----:B------:R-:W-:Y:S02]  /*1400*/  ISETP.NE.AND P0, PT, R17, 0x1, PT ;  /* 0x000000011100780c */ /* 0x000fe40003f05270 */
[----:B------:R-:W-:-:S04]  /*1410*/  LOP3.LUT R2, R2, 0x1, RZ, 0xc0, !PT ;  /* 0x0000000102027812 */ /* 0x000fc800078ec0ff */
[----:B------:R-:W-:-:S07]  /*1420*/  ISETP.NE.U32.AND P1, PT, R2, 0x1, PT ;  /* 0x000000010200780c */ /* 0x000fce0003f25070 */
[----:B------:R-:W-:Y:S06]  /*1430*/  @!P0 BRA `(.L_x_10) ;  /* 0x0000000000648947 */ /* 0x000fec0003800000 */
[----:B------:R-:W0:Y:S01]  /*1440*/  LDC.64 R10, c[0x0][0x390] ;  /* 0x0000e400ff0a7b82 */ /* 0x000e220000000a00 */
[----:B------:R-:W-:-:S05]  /*1450*/  IMAD.WIDE.U32 R4, R3, 0x2, R6 ;  /* 0x0000000203047825 */ /* 0x000fca00078e0006 */
[----:B------:R-:W2:Y:S02]  /*1460*/  LDG.E.U16 R2, desc[UR6][R4.64] ;  /* 0x0000000604027981 */ /* 0x000ea4000c1e1500 */
[----:B-1----:R-:W1:Y:S01]  /*1470*/  LDC.64 R12, c[0x0][0x380] ;  /* 0x0000e000ff0c7b82 */ /* 0x002e620000000a00 */
[----:B0-----:R-:W-:-:S05]  /*1480*/  IMAD.WIDE.U32 R10, R3, 0x2, R10 ;  /* 0x00000002030a7825 */ /* 0x001fca00078e000a */
[----:B------:R-:W3:Y:S01]  /*1490*/  LDG.E.U16 R14, desc[UR6][R10.64] ;  /* 0x000000060a0e7981 */ /* 0x000ee2000c1e1500 */
[----:B--2---:R-:W-:Y:S01]  /*14a0*/  HADD2.F32 R15, -RZ, R2.H0_H0 ;  /* 0x20000002ff0f7230 */ /* 0x004fe20000004100 */
[----:B------:R-:W-:-:S04]  /*14b0*/  IADD3 R2, P0, PT, R8, R3, RZ ;  /* 0x0000000308027210 */ /* 0x000fc80007f1e0ff */
[----:B------:R-:W-:Y:S01]  /*14c0*/  FMUL R15, R0, R15 ;  /* 0x0000000f000f7220 */ /* 0x000fe20000400000 */
[----:B---3--:R-:W-:-:S05]  /*14d0*/  HADD2.F32 R14, -RZ, R14.H0_H0 ;  /* 0x2000000eff0e7230 */ /* 0x008fca0000004100 */
[----:B------:R-:W-:Y:S01]  /*14e0*/  FMUL R14, R14, R15 ;  /* 0x0000000f0e0e7220 */ /* 0x000fe20000400000 */
[----:B------:R-:W-:Y:S01]  /*14f0*/  IMAD.X R15, RZ, RZ, R9, P0 ;  /* 0x000000ffff0f7224 */ /* 0x000fe200000e0609 */
[----:B-1----:R-:W-:-:S03]  /*1500*/  LEA R12, P0, R2, R12, 0x1 ;  /* 0x0000000c020c7211 */ /* 0x002fc600078008ff */
[----:B------:R-:W-:Y:S02]  /*1510*/  F2FP.F16.F32.PACK_AB R14, RZ, R14 ;  /* 0x0000000eff0e723e */ /* 0x000fe400000000ff */
[----:B------:R-:W-:-:S05]  /*1520*/  LEA.HI.X R13, R2, R13, R15, 0x1, P0 ;  /* 0x0000000d020d7211 */ /* 0x000fca00000f0c0f */
        /* <DEDUP_REMOVED lines=10> */
.L_x_10:
[----:B------:R-:W-:Y:S05]  /*15d0*/  @P1 EXIT ;  /* 0x000000000000194d */ /* 0x000fea0003800000 */
[----:B------:R-:W2:Y:S01]  /*15e0*/  LDC.64 R10, c[0x0][0x390] ;  /* 0x0000e400ff0a7b82 */ /* 0x000ea20000000a00 */
[----:B------:R-:W-:-:S06]  /*15f0*/  IMAD.WIDE.U32 R6, R3, 0x2, R6 ;  /* 0x0000000203067825 */ /* 0x000fcc00078e0006 */
[----:B------:R-:W0:Y:S01]  /*1600*/  LDG.E.U16 R6, desc[UR6][R6.64] ;  /* 0x0000000606067981 */ /* 0x000e22000c1e1500 */
[----:B------:R-:W3:Y:S01]  /*1610*/  LDC.64 R4, c[0x0][0x380] ;  /* 0x0000e000ff047b82 */ /* 0x000ee20000000a00 */
[----:B--2---:R-:W-:-:S06]  /*1620*/  IMAD.WIDE.U32 R10, R3, 0x2, R10 ;  /* 0x00000002030a7825 */ /* 0x004fcc00078e000a */
[----:B------:R-:W2:Y:S01]  /*1630*/  LDG.E.U16 R10, desc[UR6][R10.64] ;  /* 0x000000060a0a7981 */ /* 0x000ea2000c1e1500 */
[----:B------:R-:W-:Y:S01]  /*1640*/  IADD3 R3, P0, PT, R8, R3, RZ ;  /* 0x0000000308037210 */ /* 0x000fe20007f1e0ff */
[----:B01----:R-:W-:-:S05]  /*1650*/  HADD2.F32 R13, -RZ, R6.H0_H0 ;  /* 0x20000006ff0d7230 */ /* 0x003fca0000004100 */
[----:B------:R-:W-:Y:S01]  /*1660*/  FMUL R13, R0, R13 ;  /* 0x0000000d000d7220 */ /* 0x000fe20000400000 */
[----:B------:R-:W-:Y:S02]  /*1670*/  IADD3.X R0, PT, PT, RZ, R9, RZ, P0, !PT ;  /* 0x00000009ff007210 */ /* 0x000fe400007fe4ff */
[----:B---3--:R-:W-:-:S04]  /*1680*/  LEA R4, P0, R3, R4, 0x1 ;  /* 0x0000000403047211 */ /* 0x008fc800078008ff */
[----:B------:R-:W-:Y:S01]  /*1690*/  LEA.HI.X R5, R3, R5, R0, 0x1, P0 ;  /* 0x0000000503057211 */ /* 0x000fe200000f0c00 */
[----:B--2---:R-:W-:-:S05]  /*16a0*/  HADD2.F32 R2, -RZ, R10.H0_H0 ;  /* 0x2000000aff027230 */ /* 0x004fca0000004100 */
[----:B------:R-:W-:-:S05]  /*16b0*/  FMUL R2, R2, R13 ;  /* 0x0000000d02027220 */ /* 0x000fca0000400000 */
[----:B------:R-:W-:-:S05]  /*16c0*/  F2FP.F16.F32.PACK_AB R2, RZ, R2 ;  /* 0x00000002ff02723e */ /* 0x000fca00000000ff */
[----:B------:R-:W-:Y:S01]  /*16d0*/  STG.E.U16 desc[UR6][R4.64], R2 ;  /* 0x0000000204007986 */ /* 0x000fe2000c101506 */
[----:B------:R-:W-:Y:S05]  /*16e0*/  EXIT ;  /* 0x000000000000794d */ /* 0x000fea0003800000 */
        .weak           $__internal_0_$__cuda_sm3x_div_rn_noftz_f32_slowpath
        .type           $__internal_0_$__cuda_sm3x_div_rn_noftz_f32_slowpath,@function
        .size           $__internal_0_$__cuda_sm3x_div_rn_noftz_f32_slowpath,(.L_x_20 - $__internal_0_$__cuda_sm3x_div_rn_noftz_f32_slowpath)
$__internal_0_$__cuda_sm3x_div_rn_noftz_f32_slowpath:
[----:B------:R-:W-:Y:S02]  /*16f0*/  SHF.R.U32.HI R11, RZ, 0x17, R12 ;  /* 0x00000017ff0b7819 */ /* 0x000fe4000001160c */
[----:B------:R-:W-:Y:S02]  /*1700*/  SHF.R.U32.HI R0, RZ, 0x17, R3 ;  /* 0x00000017ff007819 */ /* 0x000fe40000011603 */
[----:B------:R-:W-:Y:S02]  /*1710*/  LOP3.LUT R11, R11, 0xff, RZ, 0xc0, !PT ;  /* 0x000000ff0b0b7812 */ /* 0x000fe400078ec0ff */
[----:B------:R-:W-:Y:S02]  /*1720*/  LOP3.LUT R16, R0, 0xff, RZ, 0xc0, !PT ;  /* 0x000000ff00107812 */ /* 0x000fe400078ec0ff */
[----:B------:R-:W-:-:S03]  /*1730*/  IADD3 R13, PT, PT, R11, -0x1, RZ ;  /* 0xffffffff0b0d7810 */ /* 0x000fc60007ffe0ff */
[----:B------:R-:W-:Y:S01]  /*1740*/  VIADD R14, R16, 0xffffffff ;  /* 0xffffffff100e7836 */ /* 0x000fe20000000000 */
[----:B------:R-:W-:-:S04]  /*1750*/  ISETP.GT.U32.AND P0, PT, R13, 0xfd, PT ;  /* 0x000000fd0d00780c */ /* 0x000fc80003f04070 */
[----:B------:R-:W-:-:S13]  /*1760*/  ISETP.GT.U32.OR P0, PT, R14, 0xfd, P0 ;  /* 0x000000fd0e00780c */ /* 0x000fda0000704470 */
[----:B------:R-:W-:Y:S01]  /*1770*/  @!P0 MOV R10, RZ ;  /* 0x000000ff000a8202 */ /* 0x000fe20000000f00 */
[----:B------:R-:W-:Y:S06]  /*1780*/  @!P0 BRA `(.L_x_11) ;  /* 0x0000000000608947 */ /* 0x000fec0003800000 */
[----:B------:R-:W-:Y:S02]  /*1790*/  FSETP.GTU.FTZ.AND P0, PT, |R3|, +INF , PT ;  /* 0x7f8000000300780b */ /* 0x000fe40003f1c200 */
[----:B------:R-:W-:Y:S02]  /*17a0*/  FSETP.GTU.FTZ.AND P2, PT, |R12|, +INF , PT ;  /* 0x7f8000000c00780b */ /* 0x000fe40003f5c200 */
[----:B------:R-:W-:Y:S02]  /*17b0*/  MOV R0, R12 ;  /* 0x0000000c00007202 */ /* 0x000fe40000000f00 */
[----:B------:R-:W-:-:S13]  /*17c0*/  PLOP3.LUT P0, PT, P0, P2, PT, 0xf8, 0x8f ;  /* 0x00000000008f781c */ /* 0x000fda0000705f70 */
[----:B------:R-:W-:Y:S05]  /*17d0*/  @P0 BRA `(.L_x_12) ;  /* 0x0000000400440947 */ /* 0x000fea0003800000 */
[----:B------:R-:W-:-:S13]  /*17e0*/  LOP3.LUT P0, RZ, R12, 0x7fffffff, R3, 0xc8, !PT ;  /* 0x7fffffff0cff7812 */ /* 0x000fda000780c803 */
[----:B------:R-:W-:Y:S05]  /*17f0*/  @!P0 BRA `(.L_x_13) ;  /* 0x0000000400348947 */ /* 0x000fea0003800000 */
[C---:B------:R-:W-:Y:S02]  /*1800*/  FSETP.NEU.FTZ.AND P3, PT, |R3|.reuse, +INF , PT ;  /* 0x7f8000000300780b */ /* 0x040fe40003f7d200 */
[----:B------:R-:W-:Y:S02]  /*1810*/  FSETP.NEU.FTZ.AND P2, PT, |R0|, +INF , PT ;  /* 0x7f8000000000780b */ /* 0x000fe40003f5d200 */
[----:B------:R-:W-:-:S11]  /*1820*/  FSETP.NEU.FTZ.AND P0, PT, |R3|, +INF , PT ;  /* 0x7f8000000300780b */ /* 0x000fd60003f1d200 */
[----:B------:R-:W-:Y:S05]  /*1830*/  @!P2 BRA !P3, `(.L_x_13) ;  /* 0x000000040024a947 */ /* 0x000fea0005800000 */
[----:B------:R-:W-:-:S04]  /*1840*/  LOP3.LUT P3, RZ, R3, 0x7fffffff, RZ, 0xc0, !PT ;  /* 0x7fffffff03ff7812 */ /* 0x000fc8000786c0ff */
[----:B------:R-:W-:-:S13]  /*1850*/  PLOP3.LUT P2, PT, P2, P3, PT, 0x2f, 0xf2 ;  /* 0x0000000000f2781c */ /* 0x000fda0001746577 */
[----:B------:R-:W-:Y:S05]  /*1860*/  @P2 BRA `(.L_x_14) ;  /* 0x0000000400102947 */ /* 0x000fea0003800000 */
[----:B------:R-:W-:-:S04]  /*1870*/  LOP3.LUT P2, RZ, R12, 0x7fffffff, RZ, 0xc0, !PT ;  /* 0x7fffffff0cff7812 */ /* 0x000fc8000784c0ff */
[----:B------:R-:W-:-:S13]  /*1880*/  PLOP3.LUT P0, PT, P0, P2, PT, 0x2f, 0xf2 ;  /* 0x0000000000f2781c */ /* 0x000fda0000704577 */
[----:B------:R-:W-:Y:S05]  /*1890*/  @P0 BRA `(.L_x_15) ;  /* 0x0000000000f80947 */ /* 0x000fea0003800000 */
[----:B------:R-:W-:Y:S02]  /*18a0*/  ISETP.GE.AND P0, PT, R14, RZ, PT ;  /* 0x000000ff0e00720c */ /* 0x000fe40003f06270 */
[----:B------:R-:W-:-:S11]  /*18b0*/  ISETP.GE.AND P2, PT, R13, RZ, PT ;  /* 0x000000ff0d00720c */ /* 0x000fd60003f46270 */
[----:B------:R-:W-:Y:S01]  /*18c0*/  @P0 MOV R10, RZ ;  /* 0x000000ff000a0202 */ /* 0x000fe20000000f00 */
[----:B------:R-:W-:Y:S02]  /*18d0*/  @!P0 IMAD.MOV.U32 R10, RZ, RZ, -0x40 ;  /* 0xffffffc0ff0a8424 */ /* 0x000fe400078e00ff */
[----:B------:R-:W-:Y:S01]  /*18e0*/  @!P0 FFMA R3, R3, 1.84467440737095516160e+19, RZ ;  /* 0x5f80000003038823 */ /* 0x000fe200000000ff */
[----:B------:R-:W-:Y:S02]  /*18f0*/  @!P2 FFMA R12, R0, 1.84467440737095516160e+19, RZ ;  /* 0x5f800000000ca823 */ /* 0x000fe400000000ff */
[----:B------:R-:W-:-:S07]  /*1900*/  @!P2 IADD3 R10, PT, PT, R10, 0x40, RZ ;  /* 0x000000400a0aa810 */ /* 0x000fce0007ffe0ff */
.L_x_11:
[----:B------:R-:W-:-:S04]  /*1910*/  LEA R13, R11, 0xc0800000, 0x17 ;  /* 0xc08000000b0d7811 */ /* 0x000fc800078eb8ff */
[----:B------:R-:W-:Y:S02]  /*1920*/  IADD3 R13, PT, PT, -R13, R12, RZ ;  /* 0x0000000c0d0d7210 */ /* 0x000fe40007ffe1ff */
[----:B------:R-:W-:Y:S02]  /*1930*/  IADD3 R12, PT, PT, R16, -0x7f, RZ ;  /* 0xffffff81100c7810 */ /* 0x000fe40007ffe0ff */
[----:B------:R-:W0:Y:S01]  /*1940*/  MUFU.RCP R14, R13 ;  /* 0x0000000d000e7308 */ /* 0x000e220000001000 */
[----:B------:R-:W-:Y:S01]  /*1950*/  FADD.FTZ R15, -R13, -RZ ;  /* 0x800000ff0d0f7221 */ /* 0x000fe20000010100 */
[C---:B------:R-:W-:Y:S01]  /*1960*/  IADD3 R11, PT, PT, R12.reuse, 0x7f, -R11 ;  /* 0x0000007f0c0b7810 */ /* 0x040fe20007ffe80b */
[----:B------:R-:W-:-:S04]  /*1970*/  IMAD R0, R12, -0x800000, R3 ;  /* 0xff8000000c007824 */ /* 0x000fc800078e0203 */
[----:B------:R-:W-:Y:S02]  /*1980*/  IMAD.IADD R11, R11, 0x1, R10 ;  /* 0x000000010b0b7824 */ /* 0x000fe400078e020a */
[----:B0-----:R-:W-:-:S04]  /*1990*/  FFMA R17, R14, R15, 1 ;  /* 0x3f8000000e117423 */ /* 0x001fc8000000000f */
[----:B------:R-:W-:-:S04]  /*19a0*/  FFMA R16, R14, R17, R14 ;  /* 0x000000110e107223 */ /* 0x000fc8000000000e */
[----:B------:R-:W-:-:S04]  /*19b0*/  FFMA R3, R0, R16, RZ ;  /* 0x0000001000037223 */ /* 0x000fc800000000ff */
[----:B------:R-:W-:-:S04]  /*19c0*/  FFMA R14, R15, R3, R0 ;  /* 0x000000030f0e7223 */ /* 0x000fc80000000000 */
[----:B------:R-:W-:-:S04]  /*19d0*/  FFMA R17, R16, R14, R3 ;  /* 0x0000000e10117223 */ /* 0x000fc80000000003 */
[----:B------:R-:W-:-:S04]  /*19e0*/  FFMA R14, R15, R17, R0 ;  /* 0x000000110f0e7223 */ /* 0x000fc80000000000 */
[----:B------:R-:W-:-:S05]  /*19f0*/  FFMA R0, R16, R14, R17 ;  /* 0x0000000e10007223 */ /* 0x000fca0000000011 */
[----:B------:R-:W-:-:S04]  /*1a00*/  SHF.R.U32.HI R3, RZ, 0x17, R0 ;  /* 0x00000017ff037819 */ /* 0x000fc80000011600 */
[----:B------:R-:W-:-:S04]  /*1a10*/  LOP3.LUT R3, R3, 0xff, RZ, 0xc0, !PT ;  /* 0x000000ff03037812 */ /* 0x000fc800078ec0ff */
[----:B------:R-:W-:-:S04]  /*1a20*/  IADD3 R13, PT, PT, R3, R11, RZ ;  /* 0x0000000b030d7210 */ /* 0x000fc80007ffe0ff */
[----:B------:R-:W-:-:S04]  /*1a30*/  IADD3 R3, PT, PT, R13, -0x1, RZ ;  /* 0xffffffff0d037810 */ /* 0x000fc80007ffe0ff */
[----:B------:R-:W-:-:S13]  /*1a40*/  ISETP.GE.U32.AND P0, PT, R3, 0xfe, PT ;  /* 0x000000fe0300780c */ /* 0x000fda0003f06070 */
[----:B------:R-:W-:Y:S05]  /*1a50*/  @!P0 BRA `(.L_x_16) ;  /* 0x0000000000808947 */ /* 0x000fea0003800000 */
[----:B------:R-:W-:-:S13]  /*1a60*/  ISETP.GT.AND P0, PT, R13, 0xfe, PT ;  /* 0x000000fe0d00780c */ /* 0x000fda0003f04270 */
[----:B------:R-:W-:Y:S05]  /*1a70*/  @P0 BRA `(.L_x_17) ;  /* 0x00000000006c0947 */ /* 0x000fea0003800000 */
[----:B------:R-:W-:-:S13]  /*1a80*/  ISETP.GE.AND P0, PT, R13, 0x1, PT ;  /* 0x000000010d00780c */ /* 0x000fda0003f06270 */
[----:B------:R-:W-:Y:S05]  /*1a90*/  @P0 BRA `(.L_x_18) ;  /* 0x0000000000980947 */ /* 0x000fea0003800000 */
[----:B------:R-:W-:Y:S02]  /*1aa0*/  ISETP.GE.AND P0, PT, R13, -0x18, PT ;  /* 0xffffffe80d00780c */ /* 0x000fe40003f06270 */
[----:B------:R-:W-:-:S11]  /*1ab0*/  LOP3.LUT R0, R0, 0x80000000, RZ, 0xc0, !PT ;  /* 0x8000000000007812 */ /* 0x000fd600078ec0ff */
[----:B------:R-:W-:Y:S05]  /*1ac0*/  @!P0 BRA `(.L_x_18) ;  /* 0x00000000008c8947 */ /* 0x000fea0003800000 */
[CCC-:B------:R-:W-:Y:S01]  /*1ad0*/  FFMA.RZ R3, R16.reuse, R14.reuse, R17.reuse ;  /* 0x0000000e10037223 */ /* 0x1c0fe2000000c011 */
[C---:B------:R-:W-:Y:S01]  /*1ae0*/  IADD3 R12, PT, PT, R13.reuse, 0x20, RZ ;  /* 0x000000200d0c7810 */ /* 0x040fe20007ffe0ff */
[CCC-:B------:R-:W-:Y:S01]  /*1af0*/  FFMA.RM R10, R16.reuse, R14.reuse, R17.reuse ;  /* 0x0000000e100a7223 */ /* 0x1c0fe20000004011 */
[----:B------:R-:W-:Y:S02]  /*1b00*/  ISETP.NE.AND P3, PT, R13, RZ, PT ;  /* 0x000000ff0d00720c */ /* 0x000fe40003f65270 */
[----:B------:R-:W-:Y:S01]  /*1b10*/  LOP3.LUT R11, R3, 0x7fffff, RZ, 0xc0, !PT ;  /* 0x007fffff030b7812 */ /* 0x000fe200078ec0ff */
[----:B------:R-:W-:Y:S01]  /*1b20*/  FFMA.RP R3, R16, R14, R17 ;  /* 0x0000000e10037223 */ /* 0x000fe20000008011 */
[----:B------:R-:W-:Y:S01]  /*1b30*/  ISETP.NE.AND P2, PT, R13, RZ, PT ;  /* 0x000000ff0d00720c */ /* 0x000fe20003f45270 */
[----:B------:R-:W-:Y:S01]  /*1b40*/  IMAD.MOV R13, RZ, RZ, -R13 ;  /* 0x000000ffff0d7224 */ /* 0x000fe200078e0a0d */
[----:B------:R-:W-:Y:S02]  /*1b50*/  LOP3.LUT R11, R11, 0x800000, RZ, 0xfc, !PT ;  /* 0x008000000b0b7812 */ /* 0x000fe400078efcff */
[----:B------:R-:W-:-:S02]  /*1b60*/  FSETP.NEU.FTZ.AND P0, PT, R3, R10, PT ;  /* 0x0000000a0300720b */ /* 0x000fc40003f1d000 */
[----:B------:R-:W-:Y:S02]  /*1b70*/  SHF.L.U32 R12, R11, R12, RZ ;  /* 0x0000000c0b0c7219 */ /* 0x000fe400000006ff */
[----:B------:R-:W-:Y:S02]  /*1b80*/  SEL R10, R13, RZ, P3 ;  /* 0x000000ff0d0a7207 */ /* 0x000fe40001800000 */
[----:B------:R-:W-:Y:S02]  /*1b90*/  ISETP.NE.AND P2, PT, R12, RZ, P2 ;  /* 0x000000ff0c00720c */ /* 0x000fe40001745270 */
[----:B------:R-:W-:Y:S02]  /*1ba0*/  SHF.R.U32.HI R10, RZ, R10, R11 ;  /* 0x0000000aff0a7219 */ /* 0x000fe4000001160b */
[----:B------:R-:W-:Y:S02]  /*1bb0*/  PLOP3.LUT P0, PT, P0, P2, PT, 0xf8, 0x8f ;  /* 0x00000000008f781c */ /* 0x000fe40000705f70 */
[----:B------:R-:W-:-:S02]  /*1bc0*/  SHF.R.U32.HI R12, RZ, 0x1, R10 ;  /* 0x00000001ff0c7819 */ /* 0x000fc4000001160a */
[----:B------:R-:W-:-:S04]  /*1bd0*/  SEL R3, RZ, 0x1, !P0 ;  /* 0x00000001ff037807 */ /* 0x000fc80004000000 */
[----:B------:R-:W-:-:S04]  /*1be0*/  LOP3.LUT R3, R3, 0x1, R12, 0xf8, !PT ;  /* 0x0000000103037812 */ /* 0x000fc800078ef80c */
[----:B------:R-:W-:-:S04]  /*1bf0*/  LOP3.LUT R3, R3, R10, RZ, 0xc0, !PT ;  /* 0x0000000a03037212 */ /* 0x000fc800078ec0ff */
[----:B------:R-:W-:-:S04]  /*1c00*/  IADD3 R3, PT, PT, R12, R3, RZ ;  /* 0x000000030c037210 */ /* 0x000fc80007ffe0ff */
[----:B------:R-:W-:Y:S01]  /*1c10*/  LOP3.LUT R0, R3, R0, RZ, 0xfc, !PT ;  /* 0x0000000003007212 */ /* 0x000fe200078efcff */
[----:B------:R-:W-:Y:S06]  /*1c20*/  BRA `(.L_x_18) ;  /* 0x0000000000347947 */ /* 0x000fec0003800000 */
.L_x_17:
[----:B------:R-:W-:-:S04]  /*1c30*/  LOP3.LUT R0, R0, 0x80000000, RZ, 0xc0, !PT ;  /* 0x8000000000007812 */ /* 0x000fc800078ec0ff */
[----:B------:R-:W-:Y:S01]  /*1c40*/  LOP3.LUT R0, R0, 0x7f800000, RZ, 0xfc, !PT ;  /* 0x7f80000000007812 */ /* 0x000fe200078efcff */
[----:B------:R-:W-:Y:S06]  /*1c50*/  BRA `(.L_x_18) ;  /* 0x0000000000287947 */ /* 0x000fec0003800000 */
.L_x_16:
[----:B------:R-:W-:Y:S01]  /*1c60*/  LEA R0, R11, R0, 0x17 ;  /* 0x000000000b007211 */ /* 0x000fe200078eb8ff */
[----:B------:R-:W-:Y:S06]  /*1c70*/  BRA `(.L_x_18) ;  /* 0x0000000000207947 */ /* 0x000fec0003800000 */
.L_x_15:
[----:B------:R-:W-:-:S04]  /*1c80*/  LOP3.LUT R0, R12, 0x80000000, R3, 0x48, !PT ;  /* 0x800000000c007812 */ /* 0x000fc800078e4803 */
[----:B------:R-:W-:Y:S01]  /*1c90*/  LOP3.LUT R0, R0, 0x7f800000, RZ, 0xfc, !PT ;  /* 0x7f80000000007812 */ /* 0x000fe200078efcff */
[----:B------:R-:W-:Y:S06]  /*1ca0*/  BRA `(.L_x_18) ;  /* 0x0000000000147947 */ /* 0x000fec0003800000 */
.L_x_14:
[----:B------:R-:W-:Y:S01]  /*1cb0*/  LOP3.LUT R0, R12, 0x80000000, R3, 0x48, !PT ;  /* 0x800000000c007812 */ /* 0x000fe200078e4803 */
[----:B------:R-:W-:Y:S06]  /*1cc0*/  BRA `(.L_x_18) ;  /* 0x00000000000c7947 */ /* 0x000fec0003800000 */
.L_x_13:
[----:B------:R-:W0:Y:S01]  /*1cd0*/  MUFU.RSQ R0, -QNAN ;  /* 0xffc0000000007908 */ /* 0x000e220000001400 */
[----:B------:R-:W-:Y:S05]  /*1ce0*/  BRA `(.L_x_18) ;  /* 0x0000000000047947 */ /* 0x000fea0003800000 */
.L_x_12:
[----:B------:R-:W-:-:S07]  /*1cf0*/  FADD.FTZ R0, R3, R0 ;  /* 0x0000000003007221 */ /* 0x000fce0000010000 */
.L_x_18:
[----:B------:R-:W-:-:S04]  /*1d00*/  HFMA2 R3, -RZ, RZ, 0, 0 ;  /* 0x00000000ff037431 */ /* 0x000fc800000001ff */
[----:B0-----:R-:W-:Y:S05]  /*1d10*/  RET.REL.NODEC R2 `(rms_norm_kernel_fp16) ;  /* 0xffffffe002b87950 */ /* 0x001fea0003c3ffff */
.L_x_19:
[----:B------:R-:W-:-:S00]  /*1d20*/  BRA `(.L_x_19) ;  /* 0xfffffffc00fc7947 */ /* 0x000fc0000383ffff */
[----:B------:R-:W-:-:S00]  /*1d30*/  NOP ;  /* 0x0000000000007918 */ /* 0x000fc00000000000 */
        /* <DEDUP_REMOVED lines=12> */
.L_x_20:


//--------------------- .nv.shared.reserved.0     --------------------------
	.section	.nv.shared.reserved.0,"aw",@nobits
	.weak		__nv_reservedSMEM_offset_0_alias
	.size		__nv_reservedSMEM_offset_0_alias, 0, 64
	.other		__nv_reservedSMEM_offset_0_alias,@"STO_CUDA_RESERVED_SHARED STV_DEFAULT"
__nv_reservedSMEM_offset_0_alias:
	.zero		0
	.zero		64


//--------------------- .nv.constant0.rms_norm_kernel_fp16 --------------------------
	.section	.nv.constant0.rms_norm_kernel_fp16,"a",@progbits
	.sectionflags	@""
	.align	4
.nv.constant0.rms_norm_kernel_fp16:
	.zero		932


//--------------------- SYMBOLS --------------------------

	.type		.nv.reservedSmem.offset0,@object
	.size		.nv.reservedSmem.offset0,0x4
